	.target	sm_90a

	.elftype	@"ET_EXEC"


//--------------------- .note.nv.tkinfo           --------------------------
	.section	.note.nv.tkinfo,"",@"SHT_NOTE"
	.sectionflags	@"SHF_NOTE_NV_TKINFO"
	.tkinfo
        /*0018*/ 	.word	0x00000002
        /*0030*/ 	.string	""
        /*0030*/ 	.string	"ptxas"
        /*0030*/ 	.string	"Cuda compilation tools, release 13.0, V13.0.88"
        /*0030*/ 	.string	"Build cuda_13.0.r13.0/compiler.36424714_0"
        /*0030*/ 	.string	"-v  -suppress-debug-info  -lineinfo  -arch sm_90a "



//--------------------- .note.nv.cuinfo           --------------------------
	.section	.note.nv.cuinfo,"",@"SHT_NOTE"
	.sectionflags	@"SHF_NOTE_NV_CUINFO"
        /*0018*/ 	.short	0x0002
        /*001a*/ 	.short	0x005a
        /*001c*/ 	.short	0x0082
	.zero		2


//--------------------- .nv.info                  --------------------------
	.section	.nv.info,"",@"SHT_CUDA_INFO"
	.align	4


	//----- nvinfo : EIATTR_REGCOUNT
	.align		4
        /*0000*/ 	.byte	0x04, 0x2f
        /*0002*/ 	.short	(.L_1 - .L_0)
	.align		4
.L_0:
        /*0004*/ 	.word	index@(gluon_wgmma)
        /*0008*/ 	.word	0x0000009a


	//----- nvinfo : EIATTR_FRAME_SIZE
	.align		4
.L_1:
        /*000c*/ 	.byte	0x04, 0x11
        /*000e*/ 	.short	(.L_3 - .L_2)
	.align		4
.L_2:
        /*0010*/ 	.word	index@(gluon_wgmma)
        /*0014*/ 	.word	0x00000000


	//----- nvinfo : EIATTR_MIN_STACK_SIZE
	.align		4
.L_3:
        /*0018*/ 	.byte	0x04, 0x12
        /*001a*/ 	.short	(.L_5 - .L_4)
	.align		4
.L_4:
        /*001c*/ 	.word	index@(gluon_wgmma)
        /*0020*/ 	.word	0x00000000
.L_5:


//--------------------- .nv.compat                --------------------------
	.section	.nv.compat,"",@"SHT_CUDA_COMPAT_INFO"
	.align	4
        /*0000*/ 	.byte	0x02, 0x09, 0x01, 0x00, 0x02, 0x02, 0x04, 0x00, 0x02, 0x05, 0x05, 0x00, 0x03, 0x07, 0x01, 0x01
        /*0010*/ 	.byte	0x02, 0x03, 0x03, 0x00, 0x02, 0x06, 0x01, 0x00, 0x04, 0x0b, 0x08, 0x00, 0x00, 0x00, 0x00, 0x00
        /*0020*/ 	.byte	0x00, 0x00, 0x00, 0x00


//--------------------- .nv.info.gluon_wgmma      --------------------------
	.section	.nv.info.gluon_wgmma,"",@"SHT_CUDA_INFO"
	.sectionflags	@""
	.align	4


	//----- nvinfo : EIATTR_CUDA_API_VERSION
	.align		4
        /*0000*/ 	.byte	0x04, 0x37
        /*0002*/ 	.short	(.L_7 - .L_6)
.L_6:
        /*0004*/ 	.word	0x00000082


	//----- nvinfo : EIATTR_KPARAM_INFO
	.align		4
.L_7:
        /*0008*/ 	.byte	0x04, 0x17
        /*000a*/ 	.short	(.L_9 - .L_8)
.L_8:
        /*000c*/ 	.word	0x00000000
        /*0010*/ 	.short	0x000a
        /*0012*/ 	.short	0x0048
        /*0014*/ 	.byte	0x00, 0xf4, 0x21, 0x00


	//----- nvinfo : EIATTR_KPARAM_INFO
	.align		4
.L_9:
        /*0018*/ 	.byte	0x04, 0x17
        /*001a*/ 	.short	(.L_11 - .L_10)
.L_10:
        /*001c*/ 	.word	0x00000000
        /*0020*/ 	.short	0x0009
        /*0022*/ 	.short	0x0040
        /*0024*/ 	.byte	0x00, 0xf4, 0x21, 0x00


	//----- nvinfo : EIATTR_KPARAM_INFO
	.align		4
.L_11:
        /*0028*/ 	.byte	0x04, 0x17
        /*002a*/ 	.short	(.L_13 - .L_12)
.L_12:
        /*002c*/ 	.word	0x00000000
        /*0030*/ 	.short	0x0008
        /*0032*/ 	.short	0x0038
        /*0034*/ 	.byte	0x00, 0xf0, 0x21, 0x00


	//----- nvinfo : EIATTR_KPARAM_INFO
	.align		4
.L_13:
        /*0038*/ 	.byte	0x04, 0x17
        /*003a*/ 	.short	(.L_15 - .L_14)
.L_14:
        /*003c*/ 	.word	0x00000000
        /*0040*/ 	.short	0x0007
        /*0042*/ 	.short	0x0030
        /*0044*/ 	.byte	0x00, 0xf0, 0x21, 0x00


	//----- nvinfo : EIATTR_KPARAM_INFO
	.align		4
.L_15:
        /*0048*/ 	.byte	0x04, 0x17
        /*004a*/ 	.short	(.L_17 - .L_16)
.L_16:
        /*004c*/ 	.word	0x00000000
        /*0050*/ 	.short	0x0006
        /*0052*/ 	.short	0x0028
        /*0054*/ 	.byte	0x00, 0xf0, 0x21, 0x00


	//----- nvinfo : EIATTR_KPARAM_INFO
	.align		4
.L_17:
        /*0058*/ 	.byte	0x04, 0x17
        /*005a*/ 	.short	(.L_19 - .L_18)
.L_18:
        /*005c*/ 	.word	0x00000000
        /*0060*/ 	.short	0x0005
        /*0062*/ 	.short	0x0020
        /*0064*/ 	.byte	0x00, 0xf0, 0x11, 0x00


	//----- nvinfo : EIATTR_KPARAM_INFO
	.align		4
.L_19:
        /*0068*/ 	.byte	0x04, 0x17
        /*006a*/ 	.short	(.L_21 - .L_20)
.L_20:
        /*006c*/ 	.word	0x00000000
        /*0070*/ 	.short	0x0004
        /*0072*/ 	.short	0x001c
        /*0074*/ 	.byte	0x00, 0xf0, 0x11, 0x00


	//----- nvinfo : EIATTR_KPARAM_INFO
	.align		4
.L_21:
        /*0078*/ 	.byte	0x04, 0x17
        /*007a*/ 	.short	(.L_23 - .L_22)
.L_22:
        /*007c*/ 	.word	0x00000000
        /*0080*/ 	.short	0x0003
        /*0082*/ 	.short	0x0018
        /*0084*/ 	.byte	0x00, 0xf0, 0x11, 0x00


	//----- nvinfo : EIATTR_KPARAM_INFO
	.align		4
.L_23:
        /*0088*/ 	.byte	0x04, 0x17
        /*008a*/ 	.short	(.L_25 - .L_24)
.L_24:
        /*008c*/ 	.word	0x00000000
        /*0090*/ 	.short	0x0002
        /*0092*/ 	.short	0x0010
        /*0094*/ 	.byte	0x00, 0xf4, 0x21, 0x00


	//----- nvinfo : EIATTR_KPARAM_INFO
	.align		4
.L_25:
        /*0098*/ 	.byte	0x04, 0x17
        /*009a*/ 	.short	(.L_27 - .L_26)
.L_26:
        /*009c*/ 	.word	0x00000000
        /*00a0*/ 	.short	0x0001
        /*00a2*/ 	.short	0x0008
        /*00a4*/ 	.byte	0x00, 0xf4, 0x21, 0x00


	//----- nvinfo : EIATTR_KPARAM_INFO
	.align		4
.L_27:
        /*00a8*/ 	.byte	0x04, 0x17
        /*00aa*/ 	.short	(.L_29 - .L_28)
.L_28:
        /*00ac*/ 	.word	0x00000000
        /*00b0*/ 	.short	0x0000
        /*00b2*/ 	.short	0x0000
        /*00b4*/ 	.byte	0x00, 0xf4, 0x21, 0x00


	//----- nvinfo : EIATTR_SPARSE_MMA_MASK
	.align		4
.L_29:
        /*00b8*/ 	.byte	0x03, 0x50
        /*00ba*/ 	.short	0x0000


	//----- nvinfo : EIATTR_MAXREG_COUNT
	.align		4
        /*00bc*/ 	.byte	0x03, 0x1b
        /*00be*/ 	.short	0x00ff


	//----- nvinfo : EIATTR_NUM_BARRIERS
	.align		4
        /*00c0*/ 	.byte	0x02, 0x4c
        /*00c2*/ 	.byte	0x01
	.zero		1


	//----- nvinfo : EIATTR_MERCURY_ISA_VERSION
	.align		4
        /*00c4*/ 	.byte	0x03, 0x5f
        /*00c6*/ 	.short	0x0101


	//----- nvinfo : EIATTR_INT_WARP_WIDE_INSTR_OFFSETS
	.align		4
        /*00c8*/ 	.byte	0x04, 0x31
        /*00ca*/ 	.short	(.L_31 - .L_30)


	//   ....[0]....
.L_30:
        /*00cc*/ 	.word	0x00001630


	//   ....[1]....
        /*00d0*/ 	.word	0x000016c0


	//   ....[2]....
        /*00d4*/ 	.word	0x00001d40


	//   ....[3]....
        /*00d8*/ 	.word	0x00001d50


	//   ....[4]....
        /*00dc*/ 	.word	0x00001d60


	//   ....[5]....
        /*00e0*/ 	.word	0x00001d70


	//   ....[6]....
        /*00e4*/ 	.word	0x00002320


	//   ....[7]....
        /*00e8*/ 	.word	0x00002360


	//----- nvinfo : EIATTR_COOP_GROUP_MASK_REGIDS
	.align		4
.L_31:
        /*00ec*/ 	.byte	0x04, 0x29
        /*00ee*/ 	.short	(.L_33 - .L_32)


	//   ....[0]....
.L_32:
        /*00f0*/ 	.word	0xffffffff


	//   ....[1]....
        /*00f4*/ 	.word	0xffffffff


	//   ....[2]....
        /*00f8*/ 	.word	0xffffffff


	//----- nvinfo : EIATTR_COOP_GROUP_INSTR_OFFSETS
	.align		4
.L_33:
        /*00fc*/ 	.byte	0x04, 0x28
        /*00fe*/ 	.short	(.L_35 - .L_34)


	//   ....[0]....
.L_34:
        /*0100*/ 	.word	0x00000150


	//   ....[1]....
        /*0104*/ 	.word	0x00000700


	//   ....[2]....
        /*0108*/ 	.word	0x00000cf0


	//----- nvinfo : EIATTR_MBARRIER_INSTR_OFFSETS
	.align		4
.L_35:
        /*010c*/ 	.byte	0x04, 0x39
        /*010e*/ 	.short	(.L_37 - .L_36)


	//   ....[0]....
.L_36:
        /*0110*/ 	.word	0x00001750
        /*0114*/ 	.word	0x000000ff
        /*0118*/ 	.word	0x00008000
        /*011c*/ 	.short	0x0100
        /*011e*/ 	.byte	0x08
	.zero		1


	//   ....[1]....
        /*0120*/ 	.word	0x00001e80
        /*0124*/ 	.word	0x000000ff
        /*0128*/ 	.word	0x00008000
        /*012c*/ 	.short	0x010a
        /*012e*/ 	.byte	0x08
	.zero		1


	//   ....[2]....
        /*0130*/ 	.word	0x00002150
        /*0134*/ 	.word	0x000000ff
        /*0138*/ 	.word	0x00008000
        /*013c*/ 	.short	0x0108
        /*013e*/ 	.byte	0x08
	.zero		1


	//   ....[3]....
        /*0140*/ 	.word	0x00002760
        /*0144*/ 	.word	0x000000ff
        /*0148*/ 	.word	0x00008000
        /*014c*/ 	.short	0x010a
        /*014e*/ 	.byte	0x08
	.zero		1


	//----- nvinfo : EIATTR_NUM_MBARRIERS
	.align		4
.L_37:
        /*0150*/ 	.byte	0x03, 0x38
        /*0152*/ 	.short	0x0001


	//----- nvinfo : EIATTR_EXIT_INSTR_OFFSETS
	.align		4
        /*0154*/ 	.byte	0x04, 0x1c
        /*0156*/ 	.short	(.L_39 - .L_38)


	//   ....[0]....
.L_38:
        /*0158*/ 	.word	0x00002750


	//----- nvinfo : EIATTR_REQNTID
	.align		4
.L_39:
        /*015c*/ 	.byte	0x04, 0x10
        /*015e*/ 	.short	(.L_41 - .L_40)
.L_40:
        /*0160*/ 	.word	0x00000080
        /*0164*/ 	.word	0x00000001
        /*0168*/ 	.word	0x00000001


	//----- nvinfo : EIATTR_CRS_STACK_SIZE
	.align		4
.L_41:
        /*016c*/ 	.byte	0x04, 0x1e
        /*016e*/ 	.short	(.L_43 - .L_42)
.L_42:
        /*0170*/ 	.word	0x00000000


	//----- nvinfo : EIATTR_CBANK_PARAM_SIZE
	.align		4
.L_43:
        /*0174*/ 	.byte	0x03, 0x19
        /*0176*/ 	.short	0x0050


	//----- nvinfo : EIATTR_PARAM_CBANK
	.align		4
        /*0178*/ 	.byte	0x04, 0x0a
        /*017a*/ 	.short	(.L_45 - .L_44)
	.align		4
.L_44:
        /*017c*/ 	.word	index@(.nv.constant0.gluon_wgmma)
        /*0180*/ 	.short	0x0210
        /*0182*/ 	.short	0x0050


	//----- nvinfo : EIATTR_SW_WAR
	.align		4
.L_45:
        /*0184*/ 	.byte	0x04, 0x36
        /*0186*/ 	.short	(.L_47 - .L_46)
.L_46:
        /*0188*/ 	.word	0x00000008
.L_47:


//--------------------- .nv.callgraph             --------------------------
	.section	.nv.callgraph,"",@"SHT_CUDA_CALLGRAPH"
	.align	4
	.sectionentsize	8
	.align		4
        /*0000*/ 	.word	0x00000000
	.align		4
        /*0004*/ 	.word	0xffffffff
	.align		4
        /*0008*/ 	.word	0x00000000
	.align		4
        /*000c*/ 	.word	0xfffffffe
	.align		4
        /*0010*/ 	.word	0x00000000
	.align		4
        /*0014*/ 	.word	0xfffffffd
	.align		4
        /*0018*/ 	.word	0x00000000
	.align		4
        /*001c*/ 	.word	0xfffffffc


//--------------------- .text.gluon_wgmma         --------------------------
	.section	.text.gluon_wgmma,"ax",@progbits
	.align	128
        .global         gluon_wgmma
        .type           gluon_wgmma,@function
        .size           gluon_wgmma,(.L_x_52 - gluon_wgmma)
        .other          gluon_wgmma,@"STO_CUDA_ENTRY STV_DEFAULT"
gluon_wgmma:
.text.gluon_wgmma:
[----:B------:R-:W-:Y:S01]  /*0000*/  LDC R1, c[0x0][0x28] ;  /* 0x00000a00ff017b82 */ /* 0x000fe20000000800 */
[----:B------:R-:W1:Y:S07]  /*0010*/  S2R R0, SR_TID.X ;  /* 0x0000000000007919 */ /* 0x000e6e0000002100 */
[----:B------:R-:W2:Y:S01]  /*0020*/  S2UR UR4, SR_CgaCtaId ;  /* 0x00000000000479c3 */ /* 0x000ea20000008800 */
[----:B------:R-:W-:Y:S01]  /*0030*/  UMOV UR8, 0x400 ;  /* 0x0000040000087882 */ /* 0x000fe20000000000 */
[----:B------:R-:W-:Y:S01]  /*0040*/  ULDC UR6, c[0x0][0xc] ;  /* 0x0000030000067ab9 */ /* 0x000fe20000000800 */
[----:B------:R-:W-:Y:S01]  /*0050*/  ULDC.64 UR48, c[0x0][0x250] ;  /* 0x0000940000307ab9 */ /* 0x000fe20000000a00 */
[----:B------:R-:W-:Y:S04]  /*0060*/  BSSY B0, `(.L_x_0) ;  /* 0x000001e000007945 */ /* 0x000fe80003800000 */
[----:B------:R-:W3:Y:S08]  /*0070*/  LDC R5, c[0x0][0x228] ;  /* 0x00008a00ff057b82 */ /* 0x000ef00000000800 */
[----:B------:R-:W4:Y:S08]  /*0080*/  LDC R12, c[0x0][0x230] ;  /* 0x00008c00ff0c7b82 */ /* 0x000f300000000800 */
[----:B------:R-:W-:Y:S01]  /*0090*/  S2UR UR50, SR_CTAID.Y ;  /* 0x00000000003279c3 */ /* 0x000fe20000002600 */
[----:B--2---:R-:W-:-:S03]  /*00a0*/  ULEA UR8, UR4, UR8, 0x18 ;  /* 0x0000000804087291 */ /* 0x004fc6000f8ec03f */
[----:B------:R-:W-:Y:S01]  /*00b0*/  ULDC UR4, c[0x0][0x10] ;  /* 0x0000040000047ab9 */ /* 0x000fe20000000800 */
[----:B-1----:R-:W-:-:S03]  /*00c0*/  LOP3.LUT R4, R0, 0x7f, RZ, 0xc0, !PT ;  /* 0x0000007f00047812 */ /* 0x002fc600078ec0ff */
[----:B------:R-:W1:Y:S01]  /*00d0*/  S2UR UR5, SR_CTAID.Z ;  /* 0x00000000000579c3 */ /* 0x000e620000002700 */
[----:B---3--:R-:W-:Y:S01]  /*00e0*/  VIADD R5, R5, 0xffffffff ;  /* 0xffffffff05057836 */ /* 0x008fe20000000000 */
[C---:B------:R-:W-:Y:S02]  /*00f0*/  ISETP.GE.U32.AND P0, PT, R4.reuse, 0x20, PT ;  /* 0x000000200400780c */ /* 0x040fe40003f06070 */
[C---:B------:R-:W-:Y:S02]  /*0100*/  ISETP.NE.U32.AND P2, PT, R4.reuse, RZ, PT ;  /* 0x000000ff0400720c */ /* 0x040fe40003f45070 */
[----:B------:R-:W-:Y:S02]  /*0110*/  LEA R10, R4, UR8, 0x2 ;  /* 0x00000008040a7c11 */ /* 0x000fe4000f8e10ff */
[----:B------:R-:W2:Y:S01]  /*0120*/  S2UR UR51, SR_CTAID.X ;  /* 0x00000000003379c3 */ /* 0x000ea20000002500 */
[----:B----4-:R-:W-:-:S06]  /*0130*/  VIADD R8, R12, 0xffffffff ;  /* 0xffffffff0c087836 */ /* 0x010fcc0000000000 */
[----:B------:R3:W-:Y:S01]  /*0140*/  @!P0 STS [R10], RZ ;  /* 0x000000ff0a008388 */ /* 0x0007e20000000800 */
[----:B------:R-:W-:-:S03]  /*0150*/  NOP ;  /* 0x0000000000007918 */ /* 0x000fc60000000000 */
[----:B------:R3:W-:Y:S01]  /*0160*/  @!P2 STS [UR8+0x24], R5 ;  /* 0x00002405ff00a988 */ /* 0x0007e20008000808 */
[----:B-1----:R-:W-:-:S03]  /*0170*/  UIMAD UR4, UR5, UR4, UR50 ;  /* 0x00000004050472a4 */ /* 0x002fc6000f8e0232 */
[----:B------:R3:W-:Y:S01]  /*0180*/  @!P2 STS [UR8+0x20], R8 ;  /* 0x00002008ff00a988 */ /* 0x0007e20008000808 */
[----:B--2---:R-:W-:-:S04]  /*0190*/  UIMAD UR4, UR4, UR6, UR51 ;  /* 0x00000006040472a4 */ /* 0x004fc8000f8e0233 */
[----:B------:R-:W-:-:S04]  /*01a0*/  UIMAD UR4, UR4, 0x180, URZ ;  /* 0x00000180040478a4 */ /* 0x000fc8000f8e023f */
[----:B------:R-:W-:-:S04]  /*01b0*/  UIADD3 UR20, UP0, UR4, UR48, URZ ;  /* 0x0000003004147290 */ /* 0x000fc8000ff1e03f */
[----:B------:R-:W-:Y:S01]  /*01c0*/  ULEA.HI.X.SX32 UR21, UR4, UR49, 0x1, UP0 ;  /* 0x0000003104157291 */ /* 0x000fe200080f0e3f */
[----:B---3--:R-:W-:Y:S11]  /*01d0*/  @P2 BRA `(.L_x_1) ;  /* 0x0000000000182947 */ /* 0x008ff60003800000 */
[----:B------:R-:W1:Y:S01]  /*01e0*/  LDS R2, [UR8+0x8] ;  /* 0x00000808ff027984 */ /* 0x000e620008000800 */
[----:B------:R-:W2:Y:S01]  /*01f0*/  LDC.64 R6, c[0x0][0x210] ;  /* 0x00008400ff067b82 */ /* 0x000ea20000000a00 */
[----:B------:R-:W-:Y:S02]  /*0200*/  IMAD.MOV.U32 R3, RZ, RZ, 0x70 ;  /* 0x00000070ff037424 */ /* 0x000fe400078e00ff */
[----:B--2---:R2:W-:Y:S03]  /*0210*/  STS.64 [UR8], R6 ;  /* 0x00000006ff007988 */ /* 0x0045e60008000a08 */
[----:B-1----:R-:W-:-:S05]  /*0220*/  LOP3.LUT R2, R2, 0x10, R3, 0xd8, !PT ;  /* 0x0000001002027812 */ /* 0x002fca00078ed803 */
[----:B------:R2:W-:Y:S02]  /*0230*/  STS [UR8+0x8], R2 ;  /* 0x00000802ff007988 */ /* 0x0005e40008000808 */
.L_x_1:
[----:B------:R-:W-:Y:S05]  /*0240*/  BSYNC B0 ;  /* 0x0000000000007941 */ /* 0x000fea0003800000 */
.L_x_0:
[----:B------:R-:W-:Y:S04]  /*0250*/  BSSY B0, `(.L_x_2) ;  /* 0x000000a000007945 */ /* 0x000fe80003800000 */
[----:B------:R-:W-:Y:S05]  /*0260*/  @P2 BRA `(.L_x_3) ;  /* 0x0000000000202947 */ /* 0x000fea0003800000 */
[----:B--2---:R-:W1:Y:S01]  /*0270*/  LDS R2, [UR8+0x34] ;  /* 0x00003408ff027984 */ /* 0x004e620008000800 */
[----:B------:R-:W-:Y:S02]  /*0280*/  IMAD.MOV.U32 R3, RZ, RZ, 0x3f000000 ;  /* 0x3f000000ff037424 */ /* 0x000fe400078e00ff */
[----:B------:R-:W-:Y:S01]  /*0290*/  @!P2 IMAD.MOV.U32 R6, RZ, RZ, 0x7f ;  /* 0x0000007fff06a424 */ /* 0x000fe200078e00ff */
[----:B------:R-:W2:Y:S02]  /*02a0*/  @!P2 LDS R7, [UR8+0x38] ;  /* 0x00003808ff07a984 */ /* 0x000ea40008000800 */
[----:B-1----:R-:W-:Y:S02]  /*02b0*/  LOP3.LUT R2, R2, 0xff000000, R3, 0xb8, !PT ;  /* 0xff00000002027812 */ /* 0x002fe400078eb803 */
[----:B--2---:R-:W-:-:S03]  /*02c0*/  @!P2 LOP3.LUT R3, R7, 0xff, R6, 0xb8, !PT ;  /* 0x000000ff0703a812 */ /* 0x004fc600078eb806 */
[----:B------:R1:W-:Y:S04]  /*02d0*/  STS [UR8+0x34], R2 ;  /* 0x00003402ff007988 */ /* 0x0003e80008000808 */
[----:B------:R1:W-:Y:S02]  /*02e0*/  @!P2 STS [UR8+0x38], R3 ;  /* 0x00003803ff00a988 */ /* 0x0003e40008000808 */
.L_x_3:
[----:B------:R-:W-:Y:S05]  /*02f0*/  BSYNC B0 ;  /* 0x0000000000007941 */ /* 0x000fea0003800000 */
.L_x_2:
[----:B------:R-:W-:Y:S04]  /*0300*/  BSSY B0, `(.L_x_4) ;  /* 0x000000e000007945 */ /* 0x000fe80003800000 */
[----:B------:R-:W-:Y:S05]  /*0310*/  @P2 BRA `(.L_x_5) ;  /* 0x0000000000302947 */ /* 0x000fea0003800000 */
[----:B-1----:R-:W1:Y:S01]  /*0320*/  LDS R3, [UR8+0x34] ;  /* 0x00003408ff037984 */ /* 0x002e620008000800 */
[----:B--2---:R-:W2:Y:S03]  /*0330*/  LDC.64 R6, c[0x0][0x238] ;  /* 0x00008e00ff067b82 */ /* 0x004ea60000000a00 */
[----:B------:R-:W3:Y:S01]  /*0340*/  LDS R2, [UR8+0x1c] ;  /* 0x00001c08ff027984 */ /* 0x000ee20008000800 */
[C---:B--2---:R-:W-:Y:S01]  /*0350*/  SHF.L.U64.HI R7, R6.reuse, 0x1, R7 ;  /* 0x0000000106077819 */ /* 0x044fe20000010207 */
[----:B------:R-:W-:-:S03]  /*0360*/  IMAD.SHL.U32 R6, R6, 0x2, RZ ;  /* 0x0000000206067824 */ /* 0x000fc600078e00ff */
[--C-:B------:R-:W-:Y:S02]  /*0370*/  SHF.R.U32.HI R9, RZ, 0x4, R7.reuse ;  /* 0x00000004ff097819 */ /* 0x100fe40000011607 */
[----:B------:R-:W-:-:S05]  /*0380*/  SHF.R.U64 R6, R6, 0x4, R7 ;  /* 0x0000000406067819 */ /* 0x000fca0000001207 */
[----:B------:R4:W-:Y:S01]  /*0390*/  STS [UR8+0xc], R6 ;  /* 0x00000c06ff007988 */ /* 0x0009e20008000808 */
[----:B-1----:R-:W-:Y:S02]  /*03a0*/  LOP3.LUT R3, R3, 0x7, RZ, 0xb8, !PT ;  /* 0x0000000703037812 */ /* 0x002fe400078eb8ff */
[----:B---3--:R-:W-:-:S03]  /*03b0*/  LOP3.LUT R2, R2, 0xf, R9, 0xb8, !PT ;  /* 0x0000000f02027812 */ /* 0x008fc600078eb809 */
[----:B------:R4:W-:Y:S04]  /*03c0*/  STS [UR8+0x34], R3 ;  /* 0x00003403ff007988 */ /* 0x0009e80008000808 */
[----:B------:R4:W-:Y:S02]  /*03d0*/  STS [UR8+0x1c], R2 ;  /* 0x00001c02ff007988 */ /* 0x0009e40008000808 */
.L_x_5:
[----:B------:R-:W-:Y:S05]  /*03e0*/  BSYNC B0 ;  /* 0x0000000000007941 */ /* 0x000fea0003800000 */
.L_x_4:
[----:B------:R-:W-:Y:S04]  /*03f0*/  BSSY B1, `(.L_x_6) ;  /* 0x000001b000017945 */ /* 0x000fe80003800000 */
[----:B------:R-:W-:Y:S01]  /*0400*/  BSSY B0, `(.L_x_7) ;  /* 0x0000016000007945 */ /* 0x000fe20003800000 */
[----:B--2---:R-:W-:-:S03]  /*0410*/  IMAD.MOV.U32 R7, RZ, RZ, RZ ;  /* 0x000000ffff077224 */ /* 0x004fc600078e00ff */
[----:B------:R-:W-:Y:S05]  /*0420*/  @P2 BRA `(.L_x_8) ;  /* 0x0000000000202947 */ /* 0x000fea0003800000 */
[----:B-1--4-:R-:W1:Y:S02]  /*0430*/  LDS R2, [UR8+0x34] ;  /* 0x00003408ff027984 */ /* 0x012e640008000800 */
[----:B-1----:R-:W-:-:S05]  /*0440*/  LOP3.LUT R2, R2, 0x38, RZ, 0xb8, !PT ;  /* 0x0000003802027812 */ /* 0x002fca00078eb8ff */
[----:B------:R1:W-:Y:S01]  /*0450*/  STS [UR8+0x34], R2 ;  /* 0x00003402ff007988 */ /* 0x0003e20008000808 */
[----:B------:R-:W-:Y:S05]  /*0460*/  @P2 BRA `(.L_x_9) ;  /* 0x0000000000202947 */ /* 0x000fea0003800000 */
[----:B-1----:R-:W1:Y:S01]  /*0470*/  LDS R2, [UR8+0x8] ;  /* 0x00000808ff027984 */ /* 0x002e620008000800 */
[----:B------:R-:W-:-:S05]  /*0480*/  IMAD.MOV.U32 R3, RZ, RZ, 0x780 ;  /* 0x00000780ff037424 */ /* 0x000fca00078e00ff */
[----:B-1----:R-:W-:-:S05]  /*0490*/  LOP3.LUT R2, R2, 0x300, R3, 0xd8, !PT ;  /* 0x0000030002027812 */ /* 0x002fca00078ed803 */
[----:B------:R2:W-:Y:S02]  /*04a0*/  STS [UR8+0x8], R2 ;  /* 0x00000802ff007988 */ /* 0x0005e40008000808 */
.L_x_8:
[----:B------:R-:W-:Y:S05]  /*04b0*/  @P2 BRA `(.L_x_10) ;  /* 0x0000000000282947 */ /* 0x000fea0003800000 */
[----:B-12-4-:R-:W1:Y:S02]  /*04c0*/  LDS R2, [UR8+0x8] ;  /* 0x00000808ff027984 */ /* 0x016e640008000800 */
[----:B-1----:R-:W-:-:S05]  /*04d0*/  LOP3.LUT R2, R2, 0x1800, RZ, 0xb8, !PT ;  /* 0x0000180002027812 */ /* 0x002fca00078eb8ff */
[----:B------:R2:W-:Y:S02]  /*04e0*/  STS [UR8+0x8], R2 ;  /* 0x00000802ff007988 */ /* 0x0005e40008000808 */
.L_x_9:
[----:B------:R-:W-:Y:S05]  /*04f0*/  @P2 BREAK B0 ;  /* 0x0000000000002942 */ /* 0x000fea0003800000 */
[----:B------:R-:W-:Y:S05]  /*0500*/  @P2 BRA `(.L_x_11) ;  /* 0x0000000000242947 */ /* 0x000fea0003800000 */
[----:B------:R-:W3:Y:S01]  /*0510*/  LDS R3, [UR8+0x8] ;  /* 0x00000808ff037984 */ /* 0x000ee20008000800 */
[----:B-12---:R-:W-:-:S05]  /*0520*/  IMAD.MOV.U32 R2, RZ, RZ, 0x6000 ;  /* 0x00006000ff027424 */ /* 0x006fca00078e00ff */
[----:B---3--:R-:W-:-:S04]  /*0530*/  LOP3.LUT R2, R3, 0x6000, R2, 0xd8, !PT ;  /* 0x0000600003027812 */ /* 0x008fc800078ed802 */
[----:B------:R-:W-:-:S05]  /*0540*/  LOP3.LUT R2, R2, 0x400000, RZ, 0xb8, !PT ;  /* 0x0040000002027812 */ /* 0x000fca00078eb8ff */
[----:B------:R3:W-:Y:S02]  /*0550*/  STS [UR8+0x8], R2 ;  /* 0x00000802ff007988 */ /* 0x0007e40008000808 */
.L_x_10:
[----:B------:R-:W-:Y:S05]  /*0560*/  BSYNC B0 ;  /* 0x0000000000007941 */ /* 0x000fea0003800000 */
.L_x_7:
[----:B-1234-:R-:W1:Y:S02]  /*0570*/  @!P2 LDS R2, [UR8+0x8] ;  /* 0x00000808ff02a984 */ /* 0x01ee640008000800 */
[----:B-1----:R-:W-:-:S05]  /*0580*/  @!P2 LOP3.LUT R2, R2, 0x8000, RZ, 0xb8, !PT ;  /* 0x000080000202a812 */ /* 0x002fca00078eb8ff */
[----:B------:R3:W-:Y:S02]  /*0590*/  @!P2 STS [UR8+0x8], R2 ;  /* 0x00000802ff00a988 */ /* 0x0007e40008000808 */
.L_x_11:
[----:B------:R-:W-:Y:S05]  /*05a0*/  BSYNC B1 ;  /* 0x0000000000017941 */ /* 0x000fea0003800000 */
.L_x_6:
[----:B------:R-:W-:Y:S05]  /*05b0*/  WARPSYNC.ALL ;  /* 0x0000000000007948 */ /* 0x000fea0003800000 */
[----:B------:R-:W-:Y:S05]  /*05c0*/  @P0 BRA `(.L_x_12) ;  /* 0x0000000000280947 */ /* 0x000fea0003800000 */
[----:B-123--:R-:W1:Y:S01]  /*05d0*/  S2R R2, SR_LANEID ;  /* 0x0000000000027919 */ /* 0x00ee620000000000 */
[----:B------:R-:W-:Y:S05]  /*05e0*/  WARPSYNC.ALL ;  /* 0x0000000000007948 */ /* 0x000fea0003800000 */
[----:B-1----:R-:W-:-:S05]  /*05f0*/  IMAD.SHL.U32 R6, R2, 0x4, RZ ;  /* 0x0000000402067824 */ /* 0x002fca00078e00ff */
[----:B------:R-:W1:Y:S01]  /*0600*/  LDS R9, [R6+UR8] ;  /* 0x0000000806097984 */ /* 0x000e620008000800 */
[----:B------:R-:W-:-:S05]  /*0610*/  IADD3 R2, P1, R6, UR20, RZ ;  /* 0x0000001406027c10 */ /* 0x000fca000ff3e0ff */
[----:B------:R-:W-:-:S05]  /*0620*/  IMAD.X R3, RZ, RZ, UR21, P1 ;  /* 0x00000015ff037e24 */ /* 0x000fca00088e06ff */
[----:B-1----:R4:W5:Y:S01]  /*0630*/  ATOMG.E.EXCH.STRONG.GPU PT, RZ, [R2], R9 ;  /* 0x0000000902ff73a8 */ /* 0x00296200041ee100 */
[----:B------:R-:W-:-:S04]  /*0640*/  DEPBAR {5,4,3,2,1,0} ;  /* 0x0000003f0000791a */ /* 0x000fc80000000000 */
[----:B------:R4:W-:Y:S01]  /*0650*/  UTMACCTL.IV [UR20] ;  /* 0x00000000140079b9 */ /* 0x0009e20008000000 */
[----:B------:R-:W-:Y:S01]  /*0660*/  NOP ;  /* 0x0000000000007918 */ /* 0x000fe20000000000 */
.L_x_12:
[----:B------:R-:W-:Y:S05]  /*0670*/  @P0 BRA `(.L_x_13) ;  /* 0x00000000000c0947 */ /* 0x000fea0003800000 */
[----:B------:R0:W-:Y:S01]  /*0680*/  UTMACMDFLUSH ;  /* 0x00000000000079b7 */ /* 0x0001e20000000000 */
[----:B------:R-:W-:Y:S05]  /*0690*/  @P0 BRA `(.L_x_13) ;  /* 0x0000000000040947 */ /* 0x000fea0003800000 */
[----:B------:R-:W-:-:S04]  /*06a0*/  DEPBAR.LE SB0, 0x0 ;  /* 0x000080000000791a */ /* 0x000fc80000000000 */
.L_x_13:
[----:B------:R-:W-:Y:S05]  /*06b0*/  WARPSYNC.ALL ;  /* 0x0000000000007948 */ /* 0x000fea0003800000 */
[----:B-----5:R-:W-:Y:S06]  /*06c0*/  BAR.SYNC.DEFER_BLOCKING 0x0 ;  /* 0x0000000000007b1d */ /* 0x020fec0000010000 */
[----:B------:R-:W-:Y:S02]  /*06d0*/  BSSY B1, `(.L_x_14) ;  /* 0x000000b000017945 */ /* 0x000fe40003800000 */
[----:B------:R-:W-:Y:S06]  /*06e0*/  BAR.SYNC.DEFER_BLOCKING 0x0 ;  /* 0x0000000000007b1d */ /* 0x000fec0000010000 */
[----:B------:R5:W-:Y:S01]  /*06f0*/  @!P0 STS [R10], RZ ;  /* 0x000000ff0a008388 */ /* 0x000be20000000800 */
[----:B------:R-:W-:Y:S01]  /*0700*/  NOP ;  /* 0x0000000000007918 */ /* 0x000fe20000000000 */
[----:B------:R-:W-:Y:S05]  /*0710*/  @P2 BRA `(.L_x_15) ;  /* 0x0000000000182947 */ /* 0x000fea0003800000 */
[----:B-1234-:R-:W1:Y:S01]  /*0720*/  LDS R2, [UR8+0x8] ;  /* 0x00000808ff027984 */ /* 0x01ee620008000800 */
[----:B------:R-:W2:Y:S01]  /*0730*/  LDC.64 R14, c[0x0][0x218] ;  /* 0x00008600ff0e7b82 */ /* 0x000ea20000000a00 */
[----:B------:R-:W-:Y:S02]  /*0740*/  IMAD.MOV.U32 R3, RZ, RZ, 0x70 ;  /* 0x00000070ff037424 */ /* 0x000fe400078e00ff */
[----:B--2---:R2:W-:Y:S03]  /*0750*/  STS.64 [UR8], R14 ;  /* 0x0000000eff007988 */ /* 0x0045e60008000a08 */
[----:B-1----:R-:W-:-:S05]  /*0760*/  LOP3.LUT R2, R2, 0x10, R3, 0xd8, !PT ;  /* 0x0000001002027812 */ /* 0x002fca00078ed803 */
[----:B------:R2:W-:Y:S02]  /*0770*/  STS [UR8+0x8], R2 ;  /* 0x00000802ff007988 */ /* 0x0005e40008000808 */
.L_x_15:
[----:B----4-:R-:W-:Y:S05]  /*0780*/  BSYNC B1 ;  /* 0x0000000000017941 */ /* 0x010fea0003800000 */
.L_x_14:
[----:B------:R-:W-:Y:S04]  /*0790*/  BSSY B2, `(.L_x_16) ;  /* 0x000000f000027945 */ /* 0x000fe80003800000 */
[----:B------:R-:W-:Y:S04]  /*07a0*/  BSSY B1, `(.L_x_17) ;  /* 0x000000c000017945 */ /* 0x000fe80003800000 */
[----:B------:R-:W-:Y:S05]  /*07b0*/  @P2 BRA `(.L_x_18) ;  /* 0x0000000000282947 */ /* 0x000fea0003800000 */
[----:B-123--:R-:W1:Y:S01]  /*07c0*/  LDS R2, [UR8+0x34] ;  /* 0x00003408ff027984 */ /* 0x00ee620008000800 */
[----:B------:R-:W-:Y:S01]  /*07d0*/  IMAD.MOV.U32 R3, RZ, RZ, 0x3f000000 ;  /* 0x3f000000ff037424 */ /* 0x000fe200078e00ff */
[----:B------:R-:W-:Y:S05]  /*07e0*/  @P2 BREAK B1 ;  /* 0x0000000000012942 */ /* 0x000fea0003800000 */
[----:B-1----:R-:W-:-:S05]  /*07f0*/  LOP3.LUT R2, R2, 0xff000000, R3, 0xb8, !PT ;  /* 0xff00000002027812 */ /* 0x002fca00078eb803 */
[----:B------:R1:W-:Y:S01]  /*0800*/  STS [UR8+0x34], R2 ;  /* 0x00003402ff007988 */ /* 0x0003e20008000808 */
[----:B------:R-:W-:Y:S05]  /*0810*/  @P2 BRA `(.L_x_19) ;  /* 0x0000000000182947 */ /* 0x000fea0003800000 */
[----:B-1----:R-:W1:Y:S01]  /*0820*/  LDS R2, [UR8+0x38] ;  /* 0x00003808ff027984 */ /* 0x002e620008000800 */
[----:B------:R-:W-:-:S05]  /*0830*/  IMAD.MOV.U32 R3, RZ, RZ, 0x7f ;  /* 0x0000007fff037424 */ /* 0x000fca00078e00ff */
[----:B-1----:R-:W-:-:S05]  /*0840*/  LOP3.LUT R2, R2, 0xff, R3, 0xb8, !PT ;  /* 0x000000ff02027812 */ /* 0x002fca00078eb803 */
[----:B------:R4:W-:Y:S02]  /*0850*/  STS [UR8+0x38], R2 ;  /* 0x00003802ff007988 */ /* 0x0009e40008000808 */
.L_x_18:
[----:B------:R-:W-:Y:S05]  /*0860*/  BSYNC B1 ;  /* 0x0000000000017941 */ /* 0x000fea0003800000 */
.L_x_17:
[----:B------:R1:W-:Y:S02]  /*0870*/  @!P2 STS [UR8+0x20], R8 ;  /* 0x00002008ff00a988 */ /* 0x0003e40008000808 */
.L_x_19:
[----:B------:R-:W-:Y:S05]  /*0880*/  BSYNC B2 ;  /* 0x0000000000027941 */ /* 0x000fea0003800000 */
.L_x_16:
[----:B------:R-:W-:Y:S05]  /*0890*/  WARPSYNC.ALL ;  /* 0x0000000000007948 */ /* 0x000fea0003800000 */
[----:B------:R-:W2:Y:S01]  /*08a0*/  LDC R6, c[0x0][0x22c] ;  /* 0x00008b00ff067b82 */ /* 0x000ea20000000800 */
[----:B------:R-:W-:Y:S01]  /*08b0*/  BSSY B2, `(.L_x_20) ;  /* 0x0000010000027945 */ /* 0x000fe20003800000 */
[----:B--2---:R-:W-:-:S05]  /*08c0*/  VIADD R6, R6, 0xffffffff ;  /* 0xffffffff06067836 */ /* 0x004fca0000000000 */
[----:B------:R2:W-:Y:S01]  /*08d0*/  @!P2 STS [UR8+0x24], R6 ;  /* 0x00002406ff00a988 */ /* 0x0005e20008000808 */
[----:B------:R-:W-:Y:S05]  /*08e0*/  @P2 BRA `(.L_x_21) ;  /* 0x0000000000302947 */ /* 0x000fea0003800000 */
[----:B------:R-:W2:Y:S01]  /*08f0*/  LDS R3, [UR8+0x34] ;  /* 0x00003408ff037984 */ /* 0x000ea20008000800 */
[----:B-1----:R-:W1:Y:S03]  /*0900*/  LDC.64 R8, c[0x0][0x240] ;  /* 0x00009000ff087b82 */ /* 0x002e660000000a00 */
[----:B---34-:R-:W3:Y:S01]  /*0910*/  LDS R2, [UR8+0x1c] ;  /* 0x00001c08ff027984 */ /* 0x018ee20008000800 */
[C---:B-1----:R-:W-:Y:S01]  /*0920*/  SHF.L.U64.HI R9, R8.reuse, 0x1, R9 ;  /* 0x0000000108097819 */ /* 0x042fe20000010209 */
[----:B------:R-:W-:-:S03]  /*0930*/  IMAD.SHL.U32 R8, R8, 0x2, RZ ;  /* 0x0000000208087824 */ /* 0x000fc600078e00ff */
[--C-:B------:R-:W-:Y:S02]  /*0940*/  SHF.R.U32.HI R11, RZ, 0x4, R9.reuse ;  /* 0x00000004ff0b7819 */ /* 0x100fe40000011609 */
[----:B------:R-:W-:-:S05]  /*0950*/  SHF.R.U64 R8, R8, 0x4, R9 ;  /* 0x0000000408087819 */ /* 0x000fca0000001209 */
[----:B------:R1:W-:Y:S01]  /*0960*/  STS [UR8+0xc], R8 ;  /* 0x00000c08ff007988 */ /* 0x0003e20008000808 */
[----:B--2---:R-:W-:Y:S02]  /*0970*/  LOP3.LUT R3, R3, 0x7, RZ, 0xb8, !PT ;  /* 0x0000000703037812 */ /* 0x004fe400078eb8ff */
[----:B---3--:R-:W-:-:S03]  /*0980*/  LOP3.LUT R2, R2, 0xf, R11, 0xb8, !PT ;  /* 0x0000000f02027812 */ /* 0x008fc600078eb80b */
[----:B------:R1:W-:Y:S04]  /*0990*/  STS [UR8+0x34], R3 ;  /* 0x00003403ff007988 */ /* 0x0003e80008000808 */
[----:B------:R1:W-:Y:S02]  /*09a0*/  STS [UR8+0x1c], R2 ;  /* 0x00001c02ff007988 */ /* 0x0003e40008000808 */
.L_x_21:
[----:B------:R-:W-:Y:S05]  /*09b0*/  BSYNC B2 ;  /* 0x0000000000027941 */ /* 0x000fea0003800000 */
.L_x_20:
[----:B------:R-:W-:Y:S04]  /*09c0*/  BSSY B3, `(.L_x_22) ;  /* 0x000001a000037945 */ /* 0x000fe80003800000 */
[----:B------:R-:W-:Y:S04]  /*09d0*/  BSSY B2, `(.L_x_23) ;  /* 0x0000015000027945 */ /* 0x000fe80003800000 */
[----:B------:R-:W-:Y:S05]  /*09e0*/  @P2 BRA `(.L_x_24) ;  /* 0x0000000000202947 */ /* 0x000fea0003800000 */
[----:B-1-34-:R-:W1:Y:S02]  /*09f0*/  LDS R2, [UR8+0x34] ;  /* 0x00003408ff027984 */ /* 0x01ae640008000800 */
[----:B-1----:R-:W-:-:S05]  /*0a00*/  LOP3.LUT R2, R2, 0x38, RZ, 0xb8, !PT ;  /* 0x0000003802027812 */ /* 0x002fca00078eb8ff */
[----:B------:R1:W-:Y:S01]  /*0a10*/  STS [UR8+0x34], R2 ;  /* 0x00003402ff007988 */ /* 0x0003e20008000808 */
[----:B------:R-:W-:Y:S05]  /*0a20*/  @P2 BRA `(.L_x_25) ;  /* 0x0000000000202947 */ /* 0x000fea0003800000 */
[----:B-1----:R-:W1:Y:S01]  /*0a30*/  LDS R2, [UR8+0x8] ;  /* 0x00000808ff027984 */ /* 0x002e620008000800 */
[----:B------:R-:W-:-:S05]  /*0a40*/  IMAD.MOV.U32 R3, RZ, RZ, 0x780 ;  /* 0x00000780ff037424 */ /* 0x000fca00078e00ff */
[----:B-1----:R-:W-:-:S05]  /*0a50*/  LOP3.LUT R2, R2, 0x300, R3, 0xd8, !PT ;  /* 0x0000030002027812 */ /* 0x002fca00078ed803 */
[----:B------:R1:W-:Y:S02]  /*0a60*/  STS [UR8+0x8], R2 ;  /* 0x00000802ff007988 */ /* 0x0003e40008000808 */
.L_x_24:
[----:B------:R-:W-:Y:S05]  /*0a70*/  @P2 BRA `(.L_x_26) ;  /* 0x0000000000282947 */ /* 0x000fea0003800000 */
[----:B-1-34-:R-:W1:Y:S02]  /*0a80*/  LDS R2, [UR8+0x8] ;  /* 0x00000808ff027984 */ /* 0x01ae640008000800 */
[----:B-1----:R-:W-:-:S05]  /*0a90*/  LOP3.LUT R2, R2, 0x1800, RZ, 0xb8, !PT ;  /* 0x0000180002027812 */ /* 0x002fca00078eb8ff */
[----:B------:R3:W-:Y:S02]  /*0aa0*/  STS [UR8+0x8], R2 ;  /* 0x00000802ff007988 */ /* 0x0007e40008000808 */
.L_x_25:
[----:B------:R-:W-:Y:S05]  /*0ab0*/  @P2 BREAK B2 ;  /* 0x0000000000022942 */ /* 0x000fea0003800000 */
[----:B------:R-:W-:Y:S05]  /*0ac0*/  @P2 BRA `(.L_x_27) ;  /* 0x0000000000242947 */ /* 0x000fea0003800000 */
[----:B-1-3--:R-:W1:Y:S01]  /*0ad0*/  LDS R2, [UR8+0x8] ;  /* 0x00000808ff027984 */ /* 0x00ae620008000800 */
[----:B------:R-:W-:-:S05]  /*0ae0*/  IMAD.MOV.U32 R3, RZ, RZ, 0x6000 ;  /* 0x00006000ff037424 */ /* 0x000fca00078e00ff */
[----:B-1----:R-:W-:-:S04]  /*0af0*/  LOP3.LUT R2, R2, 0x6000, R3, 0xd8, !PT ;  /* 0x0000600002027812 */ /* 0x002fc800078ed803 */
[----:B------:R-:W-:-:S05]  /*0b00*/  LOP3.LUT R2, R2, 0x400000, RZ, 0xb8, !PT ;  /* 0x0040000002027812 */ /* 0x000fca00078eb8ff */
[----:B------:R1:W-:Y:S02]  /*0b10*/  STS [UR8+0x8], R2 ;  /* 0x00000802ff007988 */ /* 0x0003e40008000808 */
.L_x_26:
[----:B------:R-:W-:Y:S05]  /*0b20*/  BSYNC B2 ;  /* 0x0000000000027941 */ /* 0x000fea0003800000 */
.L_x_23:
[----:B-1-34-:R-:W1:Y:S02]  /*0b30*/  @!P2 LDS R2, [UR8+0x8] ;  /* 0x00000808ff02a984 */ /* 0x01ae640008000800 */
[----:B-1----:R-:W-:-:S05]  /*0b40*/  @!P2 LOP3.LUT R2, R2, 0x8000, RZ, 0xb8, !PT ;  /* 0x000080000202a812 */ /* 0x002fca00078eb8ff */
[----:B------:R4:W-:Y:S02]  /*0b50*/  @!P2 STS [UR8+0x8], R2 ;  /* 0x00000802ff00a988 */ /* 0x0009e40008000808 */
.L_x_27:
[----:B------:R-:W-:Y:S05]  /*0b60*/  BSYNC B3 ;  /* 0x0000000000037941 */ /* 0x000fea0003800000 */
.L_x_22:
[----:B------:R-:W-:Y:S05]  /*0b70*/  WARPSYNC.ALL ;  /* 0x0000000000007948 */ /* 0x000fea0003800000 */
[----:B------:R-:W-:-:S04]  /*0b80*/  UIADD3 UR23, UR4, 0x80, URZ ;  /* 0x0000008004177890 */ /* 0x000fc8000fffe03f */
[----:B------:R-:W-:-:S04]  /*0b90*/  UIADD3 UR22, UP0, UR23, UR48, URZ ;  /* 0x0000003017167290 */ /* 0x000fc8000ff1e03f */
[----:B------:R-:W-:Y:S01]  /*0ba0*/  ULEA.HI.X.SX32 UR23, UR23, UR49, 0x1, UP0 ;  /* 0x0000003117177291 */ /* 0x000fe200080f0e3f */
[----:B------:R-:W-:Y:S11]  /*0bb0*/  @P0 BRA `(.L_x_28) ;  /* 0x0000000000280947 */ /* 0x000ff60003800000 */
[----:B-1-34-:R-:W1:Y:S01]  /*0bc0*/  S2R R2, SR_LANEID ;  /* 0x0000000000027919 */ /* 0x01ae620000000000 */
[----:B------:R-:W-:Y:S05]  /*0bd0*/  WARPSYNC.ALL ;  /* 0x0000000000007948 */ /* 0x000fea0003800000 */
[----:B-1----:R-:W-:-:S05]  /*0be0*/  IMAD.SHL.U32 R8, R2, 0x4, RZ ;  /* 0x0000000402087824 */ /* 0x002fca00078e00ff */
[----:B------:R-:W1:Y:S01]  /*0bf0*/  LDS R9, [R8+UR8] ;  /* 0x0000000808097984 */ /* 0x000e620008000800 */
[----:B------:R-:W-:-:S05]  /*0c00*/  IADD3 R2, P1, R8, UR22, RZ ;  /* 0x0000001608027c10 */ /* 0x000fca000ff3e0ff */
[----:B------:R-:W-:-:S05]  /*0c10*/  IMAD.X R3, RZ, RZ, UR23, P1 ;  /* 0x00000017ff037e24 */ /* 0x000fca00088e06ff */
[----:B-1----:R1:W3:Y:S01]  /*0c20*/  ATOMG.E.EXCH.STRONG.GPU PT, RZ, [R2], R9 ;  /* 0x0000000902ff73a8 */ /* 0x0022e200041ee100 */
[----:B------:R-:W-:-:S04]  /*0c30*/  DEPBAR {5,4,3,2,1,0} ;  /* 0x0000003f0000791a */ /* 0x000fc80000000000 */
[----:B------:R1:W-:Y:S01]  /*0c40*/  UTMACCTL.IV [UR22] ;  /* 0x00000000160079b9 */ /* 0x0003e20008000000 */
[----:B------:R-:W-:Y:S01]  /*0c50*/  NOP ;  /* 0x0000000000007918 */ /* 0x000fe20000000000 */
.L_x_28:
[----:B------:R-:W-:Y:S05]  /*0c60*/  @P0 BRA `(.L_x_29) ;  /* 0x00000000000c0947 */ /* 0x000fea0003800000 */
[----:B------:R0:W-:Y:S01]  /*0c70*/  UTMACMDFLUSH ;  /* 0x00000000000079b7 */ /* 0x0001e20000000000 */
[----:B------:R-:W-:Y:S05]  /*0c80*/  @P0 BRA `(.L_x_29) ;  /* 0x0000000000040947 */ /* 0x000fea0003800000 */
[----:B------:R-:W-:-:S04]  /*0c90*/  DEPBAR.LE SB0, 0x0 ;  /* 0x000080000000791a */ /* 0x000fc80000000000 */
.L_x_29:
[----:B------:R-:W-:Y:S05]  /*0ca0*/  WARPSYNC.ALL ;  /* 0x0000000000007948 */ /* 0x000fea0003800000 */
[----:B---3--:R-:W-:Y:S06]  /*0cb0*/  BAR.SYNC.DEFER_BLOCKING 0x0 ;  /* 0x0000000000007b1d */ /* 0x008fec0000010000 */
[----:B------:R-:W-:Y:S02]  /*0cc0*/  BSSY B3, `(.L_x_30) ;  /* 0x000000b000037945 */ /* 0x000fe40003800000 */
[----:B------:R-:W-:Y:S06]  /*0cd0*/  BAR.SYNC.DEFER_BLOCKING 0x0 ;  /* 0x0000000000007b1d */ /* 0x000fec0000010000 */
[----:B------:R3:W-:Y:S01]  /*0ce0*/  @!P0 STS [R10], RZ ;  /* 0x000000ff0a008388 */ /* 0x0007e20000000800 */
[----:B------:R-:W-:Y:S01]  /*0cf0*/  NOP ;  /* 0x0000000000007918 */ /* 0x000fe20000000000 */
[----:B------:R-:W-:Y:S05]  /*0d00*/  @P2 BRA `(.L_x_31) ;  /* 0x0000000000182947 */ /* 0x000fea0003800000 */
[----:B-1--4-:R-:W1:Y:S01]  /*0d10*/  LDS R2, [UR8+0x8] ;  /* 0x00000808ff027984 */ /* 0x012e620008000800 */
[----:B------:R-:W4:Y:S01]  /*0d20*/  LDC.64 R8, c[0x0][0x220] ;  /* 0x00008800ff087b82 */ /* 0x000f220000000a00 */
[----:B------:R-:W-:Y:S02]  /*0d30*/  IMAD.MOV.U32 R3, RZ, RZ, 0x70 ;  /* 0x00000070ff037424 */ /* 0x000fe400078e00ff */
[----:B----4-:R4:W-:Y:S03]  /*0d40*/  STS.64 [UR8], R8 ;  /* 0x00000008ff007988 */ /* 0x0109e60008000a08 */
[----:B-1----:R-:W-:-:S05]  /*0d50*/  LOP3.LUT R2, R2, 0x10, R3, 0xd8, !PT ;  /* 0x0000001002027812 */ /* 0x002fca00078ed803 */
[----:B------:R4:W-:Y:S02]  /*0d60*/  STS [UR8+0x8], R2 ;  /* 0x00000802ff007988 */ /* 0x0009e40008000808 */
.L_x_31:
[----:B-1----:R-:W-:Y:S05]  /*0d70*/  BSYNC B3 ;  /* 0x0000000000037941 */ /* 0x002fea0003800000 */
.L_x_30:
[----:B------:R-:W-:Y:S04]  /*0d80*/  BSSY B4, `(.L_x_32) ;  /* 0x0000011000047945 */ /* 0x000fe80003800000 */
[----:B------:R-:W-:Y:S04]  /*0d90*/  BSSY B3, `(.L_x_33) ;  /* 0x000000e000037945 */ /* 0x000fe80003800000 */
[----:B------:R-:W-:Y:S05]  /*0da0*/  @P2 BRA `(.L_x_34) ;  /* 0x0000000000242947 */ /* 0x000fea0003800000 */
[----:B----4-:R-:W1:Y:S01]  /*0db0*/  LDS R2, [UR8+0x34] ;  /* 0x00003408ff027984 */ /* 0x010e620008000800 */
[----:B------:R-:W-:-:S05]  /*0dc0*/  IMAD.MOV.U32 R3, RZ, RZ, 0x3f000000 ;  /* 0x3f000000ff037424 */ /* 0x000fca00078e00ff */
[----:B-1----:R-:W-:-:S05]  /*0dd0*/  LOP3.LUT R2, R2, 0xff000000, R3, 0xb8, !PT ;  /* 0xff00000002027812 */ /* 0x002fca00078eb803 */
[----:B------:R1:W-:Y:S01]  /*0de0*/  STS [UR8+0x34], R2 ;  /* 0x00003402ff007988 */ /* 0x0003e20008000808 */
[----:B------:R-:W-:Y:S05]  /*0df0*/  @P2 BRA `(.L_x_35) ;  /* 0x00000000001c2947 */ /* 0x000fea0003800000 */
[----:B-1----:R-:W1:Y:S01]  /*0e00*/  LDS R2, [UR8+0x38] ;  /* 0x00003808ff027984 */ /* 0x002e620008000800 */
[----:B------:R-:W-:-:S05]  /*0e10*/  IMAD.MOV.U32 R3, RZ, RZ, 0x7f ;  /* 0x0000007fff037424 */ /* 0x000fca00078e00ff */
[----:B-1----:R-:W-:-:S05]  /*0e20*/  LOP3.LUT R2, R2, 0xff, R3, 0xb8, !PT ;  /* 0x000000ff02027812 */ /* 0x002fca00078eb803 */
[----:B------:R1:W-:Y:S02]  /*0e30*/  STS [UR8+0x38], R2 ;  /* 0x00003802ff007988 */ /* 0x0003e40008000808 */
.L_x_34:
[----:B------:R-:W-:Y:S05]  /*0e40*/  @P2 BREAK B3 ;  /* 0x0000000000032942 */ /* 0x000fea0003800000 */
[----:B------:R-:W-:Y:S05]  /*0e50*/  @P2 BRA `(.L_x_36) ;  /* 0x00000000000c2947 */ /* 0x000fea0003800000 */
[----:B------:R1:W-:Y:S02]  /*0e60*/  STS [UR8+0x20], R6 ;  /* 0x00002006ff007988 */ /* 0x0003e40008000808 */
.L_x_35:
[----:B------:R-:W-:Y:S05]  /*0e70*/  BSYNC B3 ;  /* 0x0000000000037941 */ /* 0x000fea0003800000 */
.L_x_33:
[----:B------:R1:W-:Y:S02]  /*0e80*/  @!P2 STS [UR8+0x24], R5 ;  /* 0x00002405ff00a988 */ /* 0x0003e40008000808 */
.L_x_36:
[----:B------:R-:W-:Y:S05]  /*0e90*/  BSYNC B4 ;  /* 0x0000000000047941 */ /* 0x000fea0003800000 */
.L_x_32:
[----:B------:R-:W-:Y:S05]  /*0ea0*/  WARPSYNC.ALL ;  /* 0x0000000000007948 */ /* 0x000fea0003800000 */
[----:B------:R-:W-:Y:S04]  /*0eb0*/  BSSY B4, `(.L_x_37) ;  /* 0x000000e000047945 */ /* 0x000fe80003800000 */
[----:B------:R-:W-:Y:S05]  /*0ec0*/  @P2 BRA `(.L_x_38) ;  /* 0x0000000000302947 */ /* 0x000fea0003800000 */
[----:B------:R-:W5:Y:S01]  /*0ed0*/  LDS R3, [UR8+0x34] ;  /* 0x00003408ff037984 */ /* 0x000f620008000800 */
[----:B----4-:R-:W2:Y:S03]  /*0ee0*/  LDC.64 R8, c[0x0][0x248] ;  /* 0x00009200ff087b82 */ /* 0x010ea60000000a00 */
[----:B-1----:R-:W1:Y:S01]  /*0ef0*/  LDS R2, [UR8+0x1c] ;  /* 0x00001c08ff027984 */ /* 0x002e620008000800 */
[C---:B--2---:R-:W-:Y:S01]  /*0f00*/  SHF.L.U64.HI R6, R8.reuse, 0x1, R9 ;  /* 0x0000000108067819 */ /* 0x044fe20000010209 */
[----:B------:R-:W-:-:S03]  /*0f10*/  IMAD.SHL.U32 R5, R8, 0x2, RZ ;  /* 0x0000000208057824 */ /* 0x000fc600078e00ff */
[--C-:B------:R-:W-:Y:S02]  /*0f20*/  SHF.R.U32.HI R9, RZ, 0x4, R6.reuse ;  /* 0x00000004ff097819 */ /* 0x100fe40000011606 */
[----:B------:R-:W-:-:S05]  /*0f30*/  SHF.R.U64 R5, R5, 0x4, R6 ;  /* 0x0000000405057819 */ /* 0x000fca0000001206 */
[----:B------:R2:W-:Y:S01]  /*0f40*/  STS [UR8+0xc], R5 ;  /* 0x00000c05ff007988 */ /* 0x0005e20008000808 */
[----:B-----5:R-:W-:Y:S02]  /*0f50*/  LOP3.LUT R3, R3, 0x7, RZ, 0xb8, !PT ;  /* 0x0000000703037812 */ /* 0x020fe400078eb8ff */
[----:B-1----:R-:W-:-:S03]  /*0f60*/  LOP3.LUT R2, R2, 0xf, R9, 0xb8, !PT ;  /* 0x0000000f02027812 */ /* 0x002fc600078eb809 */
[----:B------:R2:W-:Y:S04]  /*0f70*/  STS [UR8+0x34], R3 ;  /* 0x00003403ff007988 */ /* 0x0005e80008000808 */
[----:B------:R2:W-:Y:S02]  /*0f80*/  STS [UR8+0x1c], R2 ;  /* 0x00001c02ff007988 */ /* 0x0005e40008000808 */
.L_x_38:
[----:B------:R-:W-:Y:S05]  /*0f90*/  BSYNC B4 ;  /* 0x0000000000047941 */ /* 0x000fea0003800000 */
.L_x_37:
        /* <DEDUP_REMOVED lines=11> */
.L_x_41:
[----:B------:R-:W-:Y:S05]  /*1050*/  @P2 BRA `(.L_x_43) ;  /* 0x0000000000282947 */ /* 0x000fea0003800000 */
[----:B-12-4-:R-:W1:Y:S02]  /*1060*/  LDS R2, [UR8+0x8] ;  /* 0x00000808ff027984 */ /* 0x016e640008000800 */
[----:B-1----:R-:W-:-:S05]  /*1070*/  LOP3.LUT R2, R2, 0x1800, RZ, 0xb8, !PT ;  /* 0x0000180002027812 */ /* 0x002fca00078eb8ff */
[----:B------:R2:W-:Y:S02]  /*1080*/  STS [UR8+0x8], R2 ;  /* 0x00000802ff007988 */ /* 0x0005e40008000808 */
.L_x_42:
[----:B------:R-:W-:Y:S05]  /*1090*/  @P2 BREAK B5 ;  /* 0x0000000000052942 */ /* 0x000fea0003800000 */
[----:B------:R-:W-:Y:S05]  /*10a0*/  @P2 BRA `(.L_x_44) ;  /* 0x0000000000242947 */ /* 0x000fea0003800000 */
[----:B-12---:R-:W1:Y:S01]  /*10b0*/  LDS R2, [UR8+0x8] ;  /* 0x00000808ff027984 */ /* 0x006e620008000800 */
[----:B------:R-:W-:-:S05]  /*10c0*/  IMAD.MOV.U32 R3, RZ, RZ, 0x6000 ;  /* 0x00006000ff037424 */ /* 0x000fca00078e00ff */
[----:B-1----:R-:W-:-:S04]  /*10d0*/  LOP3.LUT R2, R2, 0x6000, R3, 0xd8, !PT ;  /* 0x0000600002027812 */ /* 0x002fc800078ed803 */
[----:B------:R-:W-:-:S05]  /*10e0*/  LOP3.LUT R2, R2, 0x400000, RZ, 0xb8, !PT ;  /* 0x0040000002027812 */ /* 0x000fca00078eb8ff */
[----:B------:R1:W-:Y:S02]  /*10f0*/  STS [UR8+0x8], R2 ;  /* 0x00000802ff007988 */ /* 0x0003e40008000808 */
.L_x_43:
[----:B------:R-:W-:Y:S05]  /*1100*/  BSYNC B5 ;  /* 0x0000000000057941 */ /* 0x000fea0003800000 */
.L_x_40:
[----:B-12-4-:R-:W1:Y:S02]  /*1110*/  @!P2 LDS R2, [UR8+0x8] ;  /* 0x00000808ff02a984 */ /* 0x016e640008000800 */
[----:B-1----:R-:W-:-:S05]  /*1120*/  @!P2 LOP3.LUT R2, R2, 0x8000, RZ, 0xb8, !PT ;  /* 0x000080000202a812 */ /* 0x002fca00078eb8ff */
[----:B------:R4:W-:Y:S02]  /*1130*/  @!P2 STS [UR8+0x8], R2 ;  /* 0x00000802ff00a988 */ /* 0x0009e40008000808 */
.L_x_44:
[----:B------:R-:W-:Y:S05]  /*1140*/  BSYNC B4 ;  /* 0x0000000000047941 */ /* 0x000fea0003800000 */
.L_x_39:
[----:B------:R-:W-:Y:S05]  /*1150*/  WARPSYNC.ALL ;  /* 0x0000000000007948 */ /* 0x000fea0003800000 */
[----:B------:R-:W-:Y:S01]  /*1160*/  UIADD3 UR4, UR4, 0x100, URZ ;  /* 0x0000010004047890 */ /* 0x000fe2000fffe03f */
[----:B------:R-:W-:Y:S02]  /*1170*/  ISETP.GE.AND P1, PT, R12, 0x1, PT ;  /* 0x000000010c00780c */ /* 0x000fe40003f26270 */
[----:B------:R-:W-:Y:S02]  /*1180*/  CS2R R88, SRZ ;  /* 0x0000000000587805 */ /* 0x000fe4000001ff00 */
[----:B------:R-:W-:Y:S01]  /*1190*/  CS2R R90, SRZ ;  /* 0x00000000005a7805 */ /* 0x000fe2000001ff00 */
[----:B------:R-:W-:Y:S01]  /*11a0*/  UIADD3 UR48, UP0, UR4, UR48, URZ ;  /* 0x0000003004307290 */ /* 0x000fe2000ff1e03f */
[----:B------:R-:W-:-:S02]  /*11b0*/  CS2R R92, SRZ ;  /* 0x00000000005c7805 */ /* 0x000fc4000001ff00 */
[----:B------:R-:W-:Y:S02]  /*11c0*/  CS2R R94, SRZ ;  /* 0x00000000005e7805 */ /* 0x000fe4000001ff00 */
[----:B------:R-:W-:Y:S01]  /*11d0*/  CS2R R96, SRZ ;  /* 0x0000000000607805 */ /* 0x000fe2000001ff00 */
[----:B------:R-:W-:Y:S01]  /*11e0*/  ULEA.HI.X.SX32 UR49, UR4, UR49, 0x1, UP0 ;  /* 0x0000003104317291 */ /* 0x000fe200080f0e3f */
[----:B------:R-:W-:Y:S02]  /*11f0*/  CS2R R98, SRZ ;  /* 0x0000000000627805 */ /* 0x000fe4000001ff00 */
[----:B------:R-:W-:Y:S02]  /*1200*/  CS2R R100, SRZ ;  /* 0x0000000000647805 */ /* 0x000fe4000001ff00 */
[----:B------:R-:W-:Y:S02]  /*1210*/  CS2R R102, SRZ ;  /* 0x0000000000667805 */ /* 0x000fe4000001ff00 */
[----:B------:R-:W-:-:S02]  /*1220*/  CS2R R104, SRZ ;  /* 0x0000000000687805 */ /* 0x000fc4000001ff00 */
[----:B------:R-:W-:Y:S02]  /*1230*/  CS2R R106, SRZ ;  /* 0x00000000006a7805 */ /* 0x000fe4000001ff00 */
[----:B------:R-:W-:Y:S02]  /*1240*/  CS2R R108, SRZ ;  /* 0x00000000006c7805 */ /* 0x000fe4000001ff00 */
        /* <DEDUP_REMOVED lines=38> */
[----:B------:R-:W-:Y:S01]  /*14b0*/  CS2R R58, SRZ ;  /* 0x00000000003a7805 */ /* 0x000fe2000001ff00 */
[----:B------:R-:W-:Y:S01]  /*14c0*/  IMAD.MOV.U32 R60, RZ, RZ, RZ ;  /* 0x000000ffff3c7224 */ /* 0x000fe200078e00ff */
[----:B------:R-:W-:Y:S06]  /*14d0*/  @P0 BRA `(.L_x_45) ;  /* 0x0000000000280947 */ /* 0x000fec0003800000 */
[----:B-12-4-:R-:W1:Y:S01]  /*14e0*/  S2R R2, SR_LANEID ;  /* 0x0000000000027919 */ /* 0x016e620000000000 */
[----:B------:R-:W-:Y:S05]  /*14f0*/  WARPSYNC.ALL ;  /* 0x0000000000007948 */ /* 0x000fea0003800000 */
[----:B-1----:R-:W-:-:S05]  /*1500*/  IMAD.SHL.U32 R6, R2, 0x4, RZ ;  /* 0x0000000402067824 */ /* 0x002fca00078e00ff */
[----:B------:R-:W1:Y:S01]  /*1510*/  LDS R5, [R6+UR8] ;  /* 0x0000000806057984 */ /* 0x000e620008000800 */
[----:B------:R-:W-:-:S05]  /*1520*/  IADD3 R2, P3, R6, UR48, RZ ;  /* 0x0000003006027c10 */ /* 0x000fca000ff7e0ff */
[----:B------:R-:W-:-:S05]  /*1530*/  IMAD.X R3, RZ, RZ, UR49, P3 ;  /* 0x00000031ff037e24 */ /* 0x000fca00098e06ff */
[----:B-1----:R1:W2:Y:S01]  /*1540*/  ATOMG.E.EXCH.STRONG.GPU PT, RZ, [R2], R5 ;  /* 0x0000000502ff73a8 */ /* 0x0022a200041ee100 */
[----:B------:R-:W-:-:S04]  /*1550*/  DEPBAR {5,4,3,2,1,0} ;  /* 0x0000003f0000791a */ /* 0x000fc80000000000 */
[----:B------:R1:W-:Y:S01]  /*1560*/  UTMACCTL.IV [UR48] ;  /* 0x00000000300079b9 */ /* 0x0003e20008000000 */
[----:B------:R-:W-:Y:S01]  /*1570*/  NOP ;  /* 0x0000000000007918 */ /* 0x000fe20000000000 */
.L_x_45:
[----:B------:R-:W-:Y:S05]  /*1580*/  @P0 BRA `(.L_x_46) ;  /* 0x00000000000c0947 */ /* 0x000fea0003800000 */
[----:B------:R0:W-:Y:S01]  /*1590*/  UTMACMDFLUSH ;  /* 0x00000000000079b7 */ /* 0x0001e20000000000 */
[----:B------:R-:W-:Y:S05]  /*15a0*/  @P0 BRA `(.L_x_46) ;  /* 0x0000000000040947 */ /* 0x000fea0003800000 */
[----:B------:R-:W-:-:S04]  /*15b0*/  DEPBAR.LE SB0, 0x0 ;  /* 0x000080000000791a */ /* 0x000fc80000000000 */
.L_x_46:
[----:B------:R-:W-:Y:S05]  /*15c0*/  WARPSYNC.ALL ;  /* 0x0000000000007948 */ /* 0x000fea0003800000 */
[----:B--2---:R-:W-:Y:S01]  /*15d0*/  BAR.SYNC.DEFER_BLOCKING 0x0 ;  /* 0x0000000000007b1d */ /* 0x004fe20000010000 */
[----:B------:R-:W-:Y:S01]  /*15e0*/  USHF.L.U32 UR7, UR50, 0x7, URZ ;  /* 0x0000000732077899 */ /* 0x000fe2000800063f */
[----:B------:R-:W-:Y:S01]  /*15f0*/  IMAD.MOV.U32 R61, RZ, RZ, RZ ;  /* 0x000000ffff3d7224 */ /* 0x000fe200078e00ff */
[----:B------:R-:W-:Y:S01]  /*1600*/  USHF.L.U32 UR11, UR51, 0x7, URZ ;  /* 0x00000007330b7899 */ /* 0x000fe2000800063f */
[----:B------:R-:W-:Y:S02]  /*1610*/  CS2R R62, SRZ ;  /* 0x00000000003e7805 */ /* 0x000fe4000001ff00 */
[----:B------:R-:W-:Y:S01]  /*1620*/  CS2R R64, SRZ ;  /* 0x0000000000407805 */ /* 0x000fe2000001ff00 */
[----:B------:R-:W-:Y:S01]  /*1630*/  VOTEU.ALL UP0, P2 ;  /* 0x00000000003f7886 */ /* 0x000fe20001000000 */
[----:B------:R-:W-:Y:S01]  /*1640*/  UMOV UR4, 0x1 ;  /* 0x0000000100047882 */ /* 0x000fe20000000000 */
[----:B------:R-:W-:-:S02]  /*1650*/  CS2R R66, SRZ ;  /* 0x0000000000427805 */ /* 0x000fc4000001ff00 */
[----:B------:R-:W-:Y:S02]  /*1660*/  CS2R R68, SRZ ;  /* 0x0000000000447805 */ /* 0x000fe4000001ff00 */
[----:B------:R-:W-:Y:S01]  /*1670*/  CS2R R70, SRZ ;  /* 0x0000000000467805 */ /* 0x000fe2000001ff00 */
[----:B------:R-:W-:-:S04]  /*1680*/  @!UP0 UIADD3 UR4, -UR4, 0x100000, URZ ;  /* 0x0010000004048890 */ /* 0x000fc8000fffe13f */
[----:B------:R-:W-:Y:S02]  /*1690*/  @!UP0 USHF.L.U32 UR5, UR4, 0xb, URZ ;  /* 0x0000000b04058899 */ /* 0x000fe4000800063f */
[----:B------:R-:W-:Y:S01]  /*16a0*/  @!UP0 USHF.L.U32 UR4, UR4, 0x1, URZ ;  /* 0x0000000104048899 */ /* 0x000fe2000800063f */
[----:B------:R-:W-:Y:S01]  /*16b0*/  CS2R R72, SRZ ;  /* 0x0000000000487805 */ /* 0x000fe2000001ff00 */
[----:B------:R-:W-:Y:S01]  /*16c0*/  VOTEU.ALL UP0, P2 ;  /* 0x00000000003f7886 */ /* 0x000fe20001000000 */
[----:B------:R-:W-:Y:S02]  /*16d0*/  CS2R R74, SRZ ;  /* 0x00000000004a7805 */ /* 0x000fe4000001ff00 */
[----:B------:R-:W-:Y:S02]  /*16e0*/  CS2R R76, SRZ ;  /* 0x00000000004c7805 */ /* 0x000fe4000001ff00 */
[----:B------:R-:W-:Y:S02]  /*16f0*/  CS2R R78, SRZ ;  /* 0x00000000004e7805 */ /* 0x000fe4000001ff00 */
[----:B------:R-:W-:-:S02]  /*1700*/  CS2R R80, SRZ ;  /* 0x0000000000507805 */ /* 0x000fc4000001ff00 */
[----:B------:R-:W-:Y:S02]  /*1710*/  CS2R R82, SRZ ;  /* 0x0000000000527805 */ /* 0x000fe4000001ff00 */
[----:B------:R-:W-:Y:S02]  /*1720*/  CS2R R84, SRZ ;  /* 0x0000000000547805 */ /* 0x000fe4000001ff00 */
[----:B------:R-:W-:Y:S01]  /*1730*/  CS2R R86, SRZ ;  /* 0x0000000000567805 */ /* 0x000fe2000001ff00 */
[----:B------:R-:W2:Y:S02]  /*1740*/  FENCE.VIEW.ASYNC.S ;  /* 0x00000000000073c6 */ /* 0x000ea40000000000 */
[----:B--2---:R2:W1:Y:S01]  /*1750*/  @!UP0 SYNCS.EXCH.64 URZ, [UR8+0x8000], UR4 ;  /* 0x00800004083f85b2 */ /* 0x0044620008000100 */
[----:B------:R-:W-:Y:S05]  /*1760*/  @!P1 BRA `(.L_x_47) ;  /* 0x0000000800289947 */ /* 0x000fea0003800000 */
[----:B------:R-:W-:Y:S01]  /*1770*/  USHF.R.U32.HI UR16, URZ, 0x4, UR8 ;  /* 0x000000043f107899 */ /* 0x000fe20008011608 */
[----:B------:R-:W-:Y:S01]  /*1780*/  CS2R R88, SRZ ;  /* 0x0000000000587805 */ /* 0x000fe2000001ff00 */
[----:B------:R-:W-:Y:S01]  /*1790*/  UIADD3 UR6, UR8, 0x4000, URZ ;  /* 0x0000400008067890 */ /* 0x000fe2000fffe03f */
[----:B------:R-:W-:Y:S01]  /*17a0*/  CS2R R90, SRZ ;  /* 0x00000000005a7805 */ /* 0x000fe2000001ff00 */
[----:B------:R-:W-:Y:S01]  /*17b0*/  USGXT.U32 UR16, UR16, 0xe ;  /* 0x0000000e1010789a */ /* 0x000fe20008000000 */
[----:B------:R-:W-:Y:S01]  /*17c0*/  CS2R R92, SRZ ;  /* 0x00000000005c7805 */ /* 0x000fe2000001ff00 */
[----:B------:R-:W-:Y:S01]  /*17d0*/  USHF.R.U32.HI UR6, URZ, 0x4, UR6 ;  /* 0x000000043f067899 */ /* 0x000fe20008011606 */
[----:B------:R-:W-:Y:S01]  /*17e0*/  CS2R R94, SRZ ;  /* 0x00000000005e7805 */ /* 0x000fe2000001ff00 */
[----:B------:R-:W-:Y:S01]  /*17f0*/  UIADD3 UR12, UP0, UR16, 0x2, URZ ;  /* 0x00000002100c7890 */ /* 0x000fe2000ff1e03f */
[----:B------:R-:W-:Y:S01]  /*1800*/  CS2R R96, SRZ ;  /* 0x0000000000607805 */ /* 0x000fe2000001ff00 */
[----:B------:R-:W-:Y:S01]  /*1810*/  USGXT.U32 UR18, UR6, 0xe ;  /* 0x0000000e0612789a */ /* 0x000fe20008000000 */
[----:B------:R-:W-:Y:S01]  /*1820*/  CS2R R98, SRZ ;  /* 0x0000000000627805 */ /* 0x000fe2000001ff00 */
[----:B--2---:R-:W-:Y:S01]  /*1830*/  UMOV UR4, URZ ;  /* 0x0000003f00047c82 */ /* 0x004fe20008000000 */
[----:B------:R-:W-:Y:S01]  /*1840*/  UMOV UR5, URZ ;  /* 0x0000003f00057c82 */ /* 0x000fe20008000000 */
[----:B------:R-:W-:Y:S01]  /*1850*/  UIADD3.X UR13, UR4, 0x40000040, URZ, UP0, !UPT ;  /* 0x40000040040d7890 */ /* 0x000fe200087fe43f */
[----:B------:R-:W-:Y:S01]  /*1860*/  CS2R R100, SRZ ;  /* 0x0000000000647805 */ /* 0x000fe2000001ff00 */
[----:B------:R-:W-:Y:S01]  /*1870*/  UIADD3 UR14, UP0, UR18, 0x2, URZ ;  /* 0x00000002120e7890 */ /* 0x000fe2000ff1e03f */
[----:B------:R-:W-:-:S02]  /*1880*/  CS2R R102, SRZ ;  /* 0x0000000000667805 */ /* 0x000fc4000001ff00 */
[----:B------:R-:W-:Y:S02]  /*1890*/  CS2R R104, SRZ ;  /* 0x0000000000687805 */ /* 0x000fe4000001ff00 */
[----:B------:R-:W-:Y:S01]  /*18a0*/  CS2R R106, SRZ ;  /* 0x00000000006a7805 */ /* 0x000fe2000001ff00 */
[----:B------:R-:W-:Y:S01]  /*18b0*/  UIADD3.X UR15, UR5, 0x40000040, URZ, UP0, !UPT ;  /* 0x40000040050f7890 */ /* 0x000fe200087fe43f */
        /* <DEDUP_REMOVED lines=53> */
[----:B------:R-:W-:Y:S01]  /*1c10*/  CS2R R86, SRZ ;  /* 0x0000000000567805 */ /* 0x000fe2000001ff00 */
[----:B------:R-:W-:Y:S02]  /*1c20*/  UIADD3.64 UR24, UR12, 0x2, URZ ;  /* 0x000000020c187897 */ /* 0x000fe4000fffe03f */
[----:B------:R-:W-:Y:S02]  /*1c30*/  UIADD3.64 UR28, UR12, 0x4, URZ ;  /* 0x000000040c1c7897 */ /* 0x000fe4000fffe03f */
[----:B------:R-:W-:Y:S02]  /*1c40*/  UIADD3.64 UR32, UR12, 0x1fe, URZ ;  /* 0x000001fe0c207897 */ /* 0x000fe4000fffe03f */
[----:B------:R-:W-:Y:S02]  /*1c50*/  UIADD3.64 UR36, UR12, 0x200, URZ ;  /* 0x000002000c247897 */ /* 0x000fe4000fffe03f */
[----:B------:R-:W-:-:S02]  /*1c60*/  UIADD3.64 UR40, UR12, 0x202, URZ ;  /* 0x000002020c287897 */ /* 0x000fc4000fffe03f */
[----:B------:R-:W-:Y:S02]  /*1c70*/  UIADD3.64 UR44, UR12, 0x204, URZ ;  /* 0x000002040c2c7897 */ /* 0x000fe4000fffe03f */
[----:B------:R-:W-:Y:S02]  /*1c80*/  UIADD3.64 UR26, UR14, 0x2, URZ ;  /* 0x000000020e1a7897 */ /* 0x000fe4000fffe03f */
[----:B------:R-:W-:Y:S01]  /*1c90*/  UIADD3.64 UR30, UR14, 0x4, URZ ;  /* 0x000000040e1e7897 */ /* 0x000fe2000fffe03f */
[----:B------:R-:W-:Y:S01]  /*1ca0*/  UMOV UR10, URZ ;  /* 0x0000003f000a7c82 */ /* 0x000fe20008000000 */
[----:B------:R-:W-:-:S10]  /*1cb0*/  UMOV UR19, 0x40000040 ;  /* 0x4000004000137882 */ /* 0x000fd40000000000 */
.L_x_49:
[----:B-1----:R-:W-:Y:S01]  /*1cc0*/  BAR.SYNC.DEFER_BLOCKING 0x0 ;  /* 0x0000000000007b1d */ /* 0x002fe20000010000 */
[----:B----4-:R-:W-:Y:S01]  /*1cd0*/  @!P2 IMAD.MOV.U32 R2, RZ, RZ, 0x8000 ;  /* 0x00008000ff02a424 */ /* 0x010fe200078e00ff */
[----:B------:R-:W-:Y:S02]  /*1ce0*/  ELECT P0, URZ, PT ;  /* 0x00000000003f782f */ /* 0x000fe40003800000 */
[----:B------:R-:W-:Y:S02]  /*1cf0*/  ELECT P1, URZ, PT ;  /* 0x00000000003f782f */ /* 0x000fe40003820000 */
[C---:B------:R-:W-:Y:S01]  /*1d00*/  ISETP.LT.U32.AND P0, PT, R4.reuse, 0x20, P0 ;  /* 0x000000200400780c */ /* 0x040fe20000701070 */
[----:B------:R-:W-:Y:S01]  /*1d10*/  UMOV UR6, UR10 ;  /* 0x0000000a00067c82 */ /* 0x000fe20008000000 */
[----:B------:R-:W-:Y:S01]  /*1d20*/  ISETP.LT.U32.AND P1, PT, R4, 0x20, P1 ;  /* 0x000000200400780c */ /* 0x000fe20000f21070 */
[----:B------:R-:W-:-:S10]  /*1d30*/  UMOV UR17, 0x40000040 ;  /* 0x4000004000117882 */ /* 0x000fd40000000000 */
[----:B------:R-:W-:Y:S01]  /*1d40*/  VOTEU.ANY UP0, P0 ;  /* 0x00000000003f7886 */ /* 0x000fe20000000100 */
[----:B------:R-:W-:Y:S01]  /*1d50*/  VOTEU.ANY UP2, P0 ;  /* 0x00000000003f7886 */ /* 0x000fe20000040100 */
[----:B------:R-:W-:Y:S01]  /*1d60*/  VOTEU.ANY UP1, P1 ;  /* 0x00000000003f7886 */ /* 0x000fe20000820100 */
[----:B------:R-:W-:Y:S01]  /*1d70*/  VOTEU.ANY UP3, P1 ;  /* 0x00000000003f7886 */ /* 0x000fe20000860100 */
[----:B------:R1:W-:Y:S01]  /*1d80*/  @!P2 SYNCS.ARRIVE.TRANS64 RZ, [UR8+0x8000], R2 ;  /* 0x00800002ffffa9a7 */ /* 0x0003e20008000008 */
[----:B------:R2:W-:Y:S06]  /*1d90*/  MEMBAR.ALL.CTA ;  /* 0x0000000000007992 */ /* 0x0005ec0000008000 */
[----:B--2---:R-:W2:Y:S01]  /*1da0*/  FENCE.VIEW.ASYNC.S ;  /* 0x00000000000073c6 */ /* 0x004ea20000000000 */
[----:B------:R-:W-:Y:S01]  /*1db0*/  @UP0 UIADD3 UR9, UR8, 0x8000, URZ ;  /* 0x0000800008090890 */ /* 0x000fe2000fffe03f */
[----:B------:R-:W-:Y:S01]  /*1dc0*/  @UP0 UMOV UR34, UR20 ;  /* 0x0000001400220c82 */ /* 0x000fe20008000000 */
[----:B------:R-:W-:Y:S01]  /*1dd0*/  @UP0 UMOV UR35, UR21 ;  /* 0x0000001500230c82 */ /* 0x000fe20008000000 */
[----:B------:R-:W-:-:S02]  /*1de0*/  @UP1 UIADD3 UR4, UR8, 0x4000, URZ ;  /* 0x0000400008041890 */ /* 0x000fc4000fffe03f */
[----:B------:R-:W-:Y:S01]  /*1df0*/  @UP1 UIADD3 UR5, UR8, 0x8000, URZ ;  /* 0x0000800008051890 */ /* 0x000fe2000fffe03f */
[----:B-1----:R-:W-:Y:S01]  /*1e00*/  SHF.L.U32 R2, R7, 0x1f, RZ ;  /* 0x0000001f07027819 */ /* 0x002fe200000006ff */
[----:B------:R-:W-:Y:S01]  /*1e10*/  @UP1 UMOV UR38, UR22 ;  /* 0x0000001600261c82 */ /* 0x000fe20008000000 */
[----:B------:R-:W-:Y:S01]  /*1e20*/  @UP1 UMOV UR39, UR23 ;  /* 0x0000001700271c82 */ /* 0x000fe20008000000 */
[----:B--2---:R-:W-:Y:S06]  /*1e30*/  BAR.SYNC.DEFER_BLOCKING 0x0 ;  /* 0x0000000000007b1d */ /* 0x004fec0000010000 */
[----:B------:R1:W-:Y:S02]  /*1e40*/  @UP2 UTMALDG.2D [UR8], [UR34] ;  /* 0x00000008220025b4 */ /* 0x0003e40008008000 */
[----:B------:R-:W-:Y:S06]  /*1e50*/  BAR.SYNC.DEFER_BLOCKING 0x0 ;  /* 0x0000000000007b1d */ /* 0x000fec0000010000 */
[----:B------:R1:W-:Y:S02]  /*1e60*/  @UP3 UTMALDG.2D [UR4], [UR38] ;  /* 0x00000004260035b4 */ /* 0x0003e40008008000 */
[----:B------:R-:W-:Y:S06]  /*1e70*/  BAR.SYNC.DEFER_BLOCKING 0x0 ;  /* 0x0000000000007b1d */ /* 0x000fec0000010000 */
[----:B------:R-:W2:Y:S02]  /*1e80*/  SYNCS.PHASECHK.TRANS64.TRYWAIT P0, [UR8+0x8000], R2 ;  /* 0x00800002ff0075a7 */ /* 0x000ea40008000148 */
[----:B-12---:R-:W-:Y:S05]  /*1e90*/  @!P0 BRA `(.L_x_48) ;  /* 0x0000000800308947 */ /* 0x006fea0003800000 */
.L_x_50:
[----:B------:R-:W-:Y:S02]  /*1ea0*/  WARPGROUP.DEPBAR.LE gsb0, 0x0 ;  /* 0x00008000000079c5 */ /* 0x000fe40000010000 */
[----:B------:R-:W-:Y:S01]  /*1eb0*/  WARPGROUP.ARRIVE ;  /* 0x00000000000079c5 */ /* 0x000fe20000000000 */
[----:B------:R-:W-:Y:S01]  /*1ec0*/  UMOV UR34, UR18 ;  /* 0x0000001200227c82 */ /* 0x000fe20008000000 */
[----:B------:R-:W-:Y:S01]  /*1ed0*/  UMOV UR35, UR19 ;  /* 0x0000001300237c82 */ /* 0x000fe20008000000 */
[----:B------:R-:W-:Y:S01]  /*1ee0*/  UMOV UR38, UR14 ;  /* 0x0000000e00267c82 */ /* 0x000fe20008000000 */
[----:B------:R-:W-:Y:S01]  /*1ef0*/  UMOV UR39, UR15 ;  /* 0x0000000f00277c82 */ /* 0x000fe20008000000 */
[----:B------:R-:W-:Y:S01]  /*1f00*/  UMOV UR42, UR26 ;  /* 0x0000001a002a7c82 */ /* 0x000fe20008000000 */
[----:B------:R-:W-:Y:S01]  /*1f10*/  HGMMA.64x128x16.F32 R88, gdesc[UR16], R88 ;  /* 0x01e00000105879f0 */ /* 0x000fe20008700858 */
[----:B------:R-:W-:Y:S01]  /*1f20*/  UMOV UR43, UR27 ;  /* 0x0000001b002b7c82 */ /* 0x000fe20008000000 */
[----:B------:R-:W1:Y:S01]  /*1f30*/  LDC R2, c[0x0][0x230] ;  /* 0x00008c00ff027b82 */ /* 0x000e620000000800 */
[----:B------:R-:W-:Y:S01]  /*1f40*/  UIADD3 UR10, UR10, 0x40, URZ ;  /* 0x000000400a0a7890 */ /* 0x000fe2000fffe03f */
[----:B------:R-:W-:Y:S01]  /*1f50*/  LOP3.LUT R7, R7, 0x1, RZ, 0x3c, !PT ;  /* 0x0000000107077812 */ /* 0x000fe200078e3cff */
[----:B------:R-:W-:Y:S01]  /*1f60*/  UMOV UR46, UR30 ;  /* 0x0000001e002e7c82 */ /* 0x000fe20008000000 */
[----:B------:R-:W-:-:S03]  /*1f70*/  UMOV UR47, UR31 ;  /* 0x0000001f002f7c82 */ /* 0x000fc60008000000 */
[----:B-1----:R-:W-:-:S03]  /*1f80*/  ISETP.LE.AND P0, PT, R2, UR10, PT ;  /* 0x0000000a02007c0c */ /* 0x002fc6000bf03270 */
[----:B------:R-:W-:-:S12]  /*1f90*/  HGMMA.64x128x16.F32 R88, gdesc[UR12], R88 ;  /* 0x01e000000c5879f0 */ /* 0x000fd80008700858 */
[----:B------:R-:W-:-:S12]  /*1fa0*/  HGMMA.64x128x16.F32 R88, gdesc[UR24], R88 ;  /* 0x01e00000185879f0 */ /* 0x000fd80008700858 */
[----:B------:R-:W-:-:S12]  /*1fb0*/  HGMMA.64x128x16.F32 R88, gdesc[UR28], R88 ;  /* 0x01e000001c5879f0 */ /* 0x000fd80008700858 */
[----:B------:R-:W-:-:S12]  /*1fc0*/  HGMMA.64x128x16.F32 R24, gdesc[UR32], R24 ;  /* 0x01e00000201879f0 */ /* 0x000fd80008700818 */
[----:B------:R-:W-:-:S12]  /*1fd0*/  HGMMA.64x128x16.F32 R24, gdesc[UR36], R24 ;  /* 0x01e00000241879f0 */ /* 0x000fd80008700818 */
[----:B------:R-:W-:-:S12]  /*1fe0*/  HGMMA.64x128x16.F32 R24, gdesc[UR40], R24 ;  /* 0x01e00000281879f0 */ /* 0x000fd80008700818 */
[----:B------:R-:W-:Y:S01]  /*1ff0*/  HGMMA.64x128x16.F32 R24, gdesc[UR44], R24, gsb0 ;  /* 0x01e000002c1879f0 */ /* 0x000fe20008000818 */
[----:B------:R-:W-:Y:S05]  /*2000*/  @!P0 BRA `(.L_x_49) ;  /* 0xfffffffc002c8947 */ /* 0x000fea000383ffff */
.L_x_47:
[C---:B-1--4-:R-:W-:Y:S01]  /*2010*/  IMAD.SHL.U32 R2, R0.reuse, 0x80, RZ ;  /* 0x0000008000027824 */ /* 0x052fe200078e00ff */
[----:B------:R-:W-:Y:S02]  /*2020*/  WARPGROUP.DEPBAR.LE gsb0, 0x0 ;  /* 0x00008000000079c5 */ /* 0x000fe40000010000 */
[----:B------:R-:W-:Y:S01]  /*2030*/  BAR.SYNC.DEFER_BLOCKING 0x0 ;  /* 0x0000000000007b1d */ /* 0x000fe20000010000 */
[----:B------:R-:W-:Y:S01]  /*2040*/  IMAD.SHL.U32 R3, R0, 0x10, RZ ;  /* 0x0000001000037824 */ /* 0x000fe200078e00ff */
[----:B------:R-:W-:Y:S02]  /*2050*/  LOP3.LUT R2, R2, 0x780, RZ, 0xc0, !PT ;  /* 0x0000078002027812 */ /* 0x000fe400078ec0ff */
[----:B------:R-:W-:Y:S02]  /*2060*/  ELECT P0, URZ, PT ;  /* 0x00000000003f782f */ /* 0x000fe40003800000 */
[----:B------:R-:W-:Y:S02]  /*2070*/  F2FP.F16.F32.PACK_AB R88, R89, R88 ;  /* 0x000000585958723e */ /* 0x000fe400000000ff */
[----:B------:R-:W-:Y:S01]  /*2080*/  LOP3.LUT R3, R2, 0x70, R3, 0xf8, !PT ;  /* 0x0000007002037812 */ /* 0x000fe200078ef803 */
[----:B------:R-:W-:Y:S01]  /*2090*/  IMAD.SHL.U32 R2, R0, 0x40, RZ ;  /* 0x0000004000027824 */ /* 0x000fe200078e00ff */
[----:B------:R-:W-:Y:S01]  /*20a0*/  F2FP.F16.F32.PACK_AB R89, R91, R90 ;  /* 0x0000005a5b59723e */ /* 0x000fe200000000ff */
[----:B------:R-:W-:Y:S01]  /*20b0*/  UMOV UR14, UR11 ;  /* 0x0000000b000e7c82 */ /* 0x000fe20008000000 */
[----:B------:R-:W-:-:S02]  /*20c0*/  LOP3.LUT R3, R3, 0x10, R0, 0x78, !PT ;  /* 0x0000001003037812 */ /* 0x000fc400078e7800 */
[----:B------:R-:W-:Y:S02]  /*20d0*/  SHF.R.U32.HI R0, RZ, 0x5, R0 ;  /* 0x00000005ff007819 */ /* 0x000fe40000011600 */
[----:B------:R-:W-:Y:S02]  /*20e0*/  LOP3.LUT R2, R3, 0x1800, R2, 0xf8, !PT ;  /* 0x0000180003027812 */ /* 0x000fe400078ef802 */
[----:B------:R-:W-:Y:S02]  /*20f0*/  F2FP.F16.F32.PACK_AB R120, R121, R120 ;  /* 0x000000787978723e */ /* 0x000fe400000000ff */
[----:B--2---:R-:W-:Y:S01]  /*2100*/  R2UR UR4, R0 ;  /* 0x00000000000472ca */ /* 0x004fe200000e0000 */
[C---:B------:R-:W-:Y:S01]  /*2110*/  VIADD R0, R2.reuse, UR8 ;  /* 0x0000000802007c36 */ /* 0x040fe20008000000 */
[----:B------:R-:W-:Y:S02]  /*2120*/  LOP3.LUT R3, R2, 0x20, RZ, 0x3c, !PT ;  /* 0x0000002002037812 */ /* 0x000fe400078e3cff */
[----:B------:R-:W-:-:S02]  /*2130*/  F2FP.F16.F32.PACK_AB R90, R93, R92 ;  /* 0x0000005c5d5a723e */ /* 0x000fc400000000ff */
[----:B------:R-:W-:Y:S01]  /*2140*/  F2FP.F16.F32.PACK_AB R91, R95, R94 ;  /* 0x0000005e5f5b723e */ /* 0x000fe200000000ff */
[----:B------:R-:W1:Y:S01]  /*2150*/  @!P2 SYNCS.CCTL.IV [UR8+0x8000] ;  /* 0x00800000ff00a9b1 */ /* 0x000e620008000008 */
[----:B------:R-:W-:Y:S01]  /*2160*/  F2FP.F16.F32.PACK_AB R121, R123, R122 ;  /* 0x0000007a7b79723e */ /* 0x000fe200000000ff */
[----:B------:R-:W-:Y:S01]  /*2170*/  VIADD R3, R3, UR8 ;  /* 0x0000000803037c36 */ /* 0x000fe20008000000 */
[----:B------:R-:W-:Y:S01]  /*2180*/  F2FP.F16.F32.PACK_AB R24, R25, R24 ;  /* 0x000000181918723e */ /* 0x000fe200000000ff */
[----:B-1----:R-:W-:Y:S01]  /*2190*/  STSM.16.M88.4 [R0], R88 ;  /* 0x0000005800007844 */ /* 0x002fe20000000200 */
[----:B------:R-:W-:Y:S01]  /*21a0*/  F2FP.F16.F32.PACK_AB R122, R125, R124 ;  /* 0x0000007c7d7a723e */ /* 0x000fe200000000ff */
[----:B------:R-:W-:Y:S01]  /*21b0*/  ULOP3.LUT UR4, UR4, 0x1, URZ, 0xc0, !UPT ;  /* 0x0000000104047892 */ /* 0x000fe2000f8ec03f */
[----:B------:R-:W-:Y:S02]  /*21c0*/  F2FP.F16.F32.PACK_AB R123, R127, R126 ;  /* 0x0000007e7f7b723e */ /* 0x000fe400000000ff */
[----:B------:R-:W-:Y:S01]  /*21d0*/  F2FP.F16.F32.PACK_AB R25, R27, R26 ;  /* 0x0000001a1b19723e */ /* 0x000fe200000000ff */
[----:B------:R-:W-:Y:S01]  /*21e0*/  ULEA UR13, UR4, UR7, 0x6 ;  /* 0x00000007040d7291 */ /* 0x000fe2000f8e303f */
[----:B------:R-:W-:Y:S01]  /*21f0*/  F2FP.F16.F32.PACK_AB R56, R57, R56 ;  /* 0x000000383938723e */ /* 0x000fe200000000ff */
[----:B------:R-:W-:Y:S01]  /*2200*/  STSM.16.M88.4 [R0+0x4000], R120 ;  /* 0x0040007800007844 */ /* 0x000fe20000000200 */
[----:B------:R-:W-:Y:S01]  /*2210*/  F2FP.F16.F32.PACK_AB R96, R97, R96 ;  /* 0x000000606160723e */ /* 0x000fe200000000ff */
[----:B------:R-:W-:Y:S01]  /*2220*/  ULEA UR12, UR4, UR8, 0xe ;  /* 0x00000008040c7291 */ /* 0x000fe2000f8e703f */
[----:B------:R-:W-:-:S02]  /*2230*/  F2FP.F16.F32.PACK_AB R26, R29, R28 ;  /* 0x0000001c1d1a723e */ /* 0x000fc400000000ff */
[----:B------:R-:W-:Y:S02]  /*2240*/  F2FP.F16.F32.PACK_AB R27, R31, R30 ;  /* 0x0000001e1f1b723e */ /* 0x000fe400000000ff */
[----:B------:R-:W-:Y:S02]  /*2250*/  F2FP.F16.F32.PACK_AB R57, R59, R58 ;  /* 0x0000003a3b39723e */ /* 0x000fe400000000ff */
[----:B------:R-:W-:Y:S01]  /*2260*/  ISETP.LT.U32.AND P0, PT, R4, 0x40, P0 ;  /* 0x000000400400780c */ /* 0x000fe20000701070 */
[----:B------:R-:W-:Y:S01]  /*2270*/  STSM.16.M88.4 [R0+0x2000], R24 ;  /* 0x0020001800007844 */ /* 0x000fe20000000200 */
[----:B------:R-:W-:Y:S02]  /*2280*/  F2FP.F16.F32.PACK_AB R97, R99, R98 ;  /* 0x000000626361723e */ /* 0x000fe400000000ff */
[----:B------:R-:W-:Y:S02]  /*2290*/  F2FP.F16.F32.PACK_AB R128, R129, R128 ;  /* 0x000000808180723e */ /* 0x000fe400000000ff */
[----:B------:R-:W-:-:S02]  /*22a0*/  F2FP.F16.F32.PACK_AB R58, R61, R60 ;  /* 0x0000003c3d3a723e */ /* 0x000fc400000000ff */
[----:B------:R-:W-:Y:S02]  /*22b0*/  F2FP.F16.F32.PACK_AB R59, R63, R62 ;  /* 0x0000003e3f3b723e */ /* 0x000fe400000000ff */
[----:B------:R-:W-:Y:S02]  /*22c0*/  LOP3.LUT R4, R2, 0x40, RZ, 0x3c, !PT ;  /* 0x0000004002047812 */ /* 0x000fe400078e3cff */
[----:B------:R-:W-:Y:S01]  /*22d0*/  F2FP.F16.F32.PACK_AB R98, R101, R100 ;  /* 0x000000646562723e */ /* 0x000fe200000000ff */
[----:B------:R-:W-:Y:S01]  /*22e0*/  STSM.16.M88.4 [R0+0x6000], R56 ;  /* 0x0060003800007844 */ /* 0x000fe20000000200 */
[----:B------:R-:W-:Y:S01]  /*22f0*/  F2FP.F16.F32.PACK_AB R99, R103, R102 ;  /* 0x000000666763723e */ /* 0x000fe200000000ff */
[----:B------:R-:W-:Y:S01]  /*2300*/  VIADD R4, R4, UR8 ;  /* 0x0000000804047c36 */ /* 0x000fe20008000000 */
[----:B------:R-:W-:Y:S01]  /*2310*/  F2FP.F16.F32.PACK_AB R129, R131, R130 ;  /* 0x000000828381723e */ /* 0x000fe200000000ff */
[----:B------:R-:W-:Y:S01]  /*2320*/  VOTEU.ANY UP0, P0 ;  /* 0x00000000003f7886 */ /* 0x000fe20000000100 */
[----:B------:R-:W-:Y:S01]  /*2330*/  F2FP.F16.F32.PACK_AB R32, R33, R32 ;  /* 0x000000202120723e */ /* 0x000fe200000000ff */
[----:B------:R-:W-:Y:S01]  /*2340*/  STSM.16.M88.4 [R3], R96 ;  /* 0x0000006003007844 */ /* 0x000fe20000000200 */
[----:B------:R-:W-:Y:S01]  /*2350*/  F2FP.F16.F32.PACK_AB R130, R133, R132 ;  /* 0x000000848582723e */ /* 0x000fe200000000ff */
[----:B------:R-:W-:Y:S01]  /*2360*/  VOTEU.ANY UP1, P0 ;  /* 0x00000000003f7886 */ /* 0x000fe20000020100 */
[----:B------:R-:W-:Y:S01]  /*2370*/  F2FP.F16.F32.PACK_AB R131, R135, R134 ;  /* 0x000000868783723e */ /* 0x000fe200000000ff */
[----:B------:R-:W-:Y:S01]  /*2380*/  @UP0 UMOV UR4, UR48 ;  /* 0x0000003000040c82 */ /* 0x000fe20008000000 */
[----:B------:R-:W-:Y:S01]  /*2390*/  F2FP.F16.F32.PACK_AB R33, R35, R34 ;  /* 0x000000222321723e */ /* 0x000fe200000000ff */
[----:B------:R-:W-:Y:S01]  /*23a0*/  @UP0 UMOV UR5, UR49 ;  /* 0x0000003100050c82 */ /* 0x000fe20008000000 */
[----:B------:R-:W-:Y:S01]  /*23b0*/  F2FP.F16.F32.PACK_AB R64, R65, R64 ;  /* 0x000000404140723e */ /* 0x000fe200000000ff */
[----:B------:R-:W-:Y:S01]  /*23c0*/  STSM.16.M88.4 [R3+0x4000], R128 ;  /* 0x0040008003007844 */ /* 0x000fe20000000200 */
[----:B------:R-:W-:-:S02]  /*23d0*/  F2FP.F16.F32.PACK_AB R104, R105, R104 ;  /* 0x000000686968723e */ /* 0x000fc400000000ff */
[----:B------:R-:W-:Y:S02]  /*23e0*/  F2FP.F16.F32.PACK_AB R34, R37, R36 ;  /* 0x000000242522723e */ /* 0x000fe400000000ff */
[----:B------:R-:W-:Y:S02]  /*23f0*/  F2FP.F16.F32.PACK_AB R35, R39, R38 ;  /* 0x000000262723723e */ /* 0x000fe400000000ff */
[----:B------:R-:W-:Y:S02]  /*2400*/  F2FP.F16.F32.PACK_AB R65, R67, R66 ;  /* 0x000000424341723e */ /* 0x000fe400000000ff */
[----:B------:R-:W-:Y:S01]  /*2410*/  F2FP.F16.F32.PACK_AB R105, R107, R106 ;  /* 0x0000006a6b69723e */ /* 0x000fe200000000ff */
[----:B------:R-:W-:Y:S01]  /*2420*/  STSM.16.M88.4 [R3+0x2000], R32 ;  /* 0x0020002003007844 */ /* 0x000fe20000000200 */
        /* <DEDUP_REMOVED lines=8> */
[----:B------:R-:W-:Y:S02]  /*24b0*/  F2FP.F16.F32.PACK_AB R137, R139, R138 ;  /* 0x0000008a8b89723e */ /* 0x000fe400000000ff */
[----:B------:R-:W-:Y:S01]  /*24c0*/  F2FP.F16.F32.PACK_AB R40, R41, R40 ;  /* 0x000000282928723e */ /* 0x000fe200000000ff */
[----:B------:R-:W-:Y:S01]  /*24d0*/  STSM.16.M88.4 [R4], R104 ;  /* 0x0000006804007844 */ /* 0x000fe20000000200 */
[----:B------:R-:W-:-:S02]  /*24e0*/  F2FP.F16.F32.PACK_AB R138, R141, R140 ;  /* 0x0000008c8d8a723e */ /* 0x000fc400000000ff */
[----:B------:R-:W-:Y:S02]  /*24f0*/  F2FP.F16.F32.PACK_AB R139, R143, R142 ;  /* 0x0000008e8f8b723e */ /* 0x000fe400000000ff */
[----:B------:R-:W-:Y:S02]  /*2500*/  F2FP.F16.F32.PACK_AB R41, R43, R42 ;  /* 0x0000002a2b29723e */ /* 0x000fe400000000ff */
[----:B------:R-:W-:Y:S01]  /*2510*/  F2FP.F16.F32.PACK_AB R72, R73, R72 ;  /* 0x000000484948723e */ /* 0x000fe200000000ff */
[----:B------:R-:W-:Y:S01]  /*2520*/  STSM.16.M88.4 [R4+0x4000], R136 ;  /* 0x0040008804007844 */ /* 0x000fe20000000200 */
[----:B------:R-:W-:Y:S02]  /*2530*/  F2FP.F16.F32.PACK_AB R112, R113, R112 ;  /* 0x000000707170723e */ /* 0x000fe400000000ff */
[----:B------:R-:W-:Y:S02]  /*2540*/  F2FP.F16.F32.PACK_AB R42, R45, R44 ;  /* 0x0000002c2d2a723e */ /* 0x000fe400000000ff */
[----:B------:R-:W-:-:S02]  /*2550*/  F2FP.F16.F32.PACK_AB R43, R47, R46 ;  /* 0x0000002e2f2b723e */ /* 0x000fc400000000ff */
[----:B------:R-:W-:Y:S02]  /*2560*/  F2FP.F16.F32.PACK_AB R73, R75, R74 ;  /* 0x0000004a4b49723e */ /* 0x000fe400000000ff */
[----:B------:R-:W-:Y:S01]  /*2570*/  F2FP.F16.F32.PACK_AB R113, R115, R114 ;  /* 0x000000727371723e */ /* 0x000fe200000000ff */
[----:B------:R-:W-:Y:S01]  /*2580*/  STSM.16.M88.4 [R4+0x2000], R40 ;  /* 0x0020002804007844 */ /* 0x000fe20000000200 */
[----:B------:R-:W-:Y:S02]  /*2590*/  F2FP.F16.F32.PACK_AB R144, R145, R144 ;  /* 0x000000909190723e */ /* 0x000fe400000000ff */
[----:B------:R-:W-:Y:S02]  /*25a0*/  F2FP.F16.F32.PACK_AB R74, R77, R76 ;  /* 0x0000004c4d4a723e */ /* 0x000fe400000000ff */
[----:B------:R-:W-:Y:S02]  /*25b0*/  F2FP.F16.F32.PACK_AB R75, R79, R78 ;  /* 0x0000004e4f4b723e */ /* 0x000fe400000000ff */
[----:B------:R-:W-:-:S02]  /*25c0*/  F2FP.F16.F32.PACK_AB R114, R117, R116 ;  /* 0x000000747572723e */ /* 0x000fc400000000ff */
[----:B------:R-:W-:Y:S01]  /*25d0*/  F2FP.F16.F32.PACK_AB R115, R119, R118 ;  /* 0x000000767773723e */ /* 0x000fe200000000ff */
[----:B------:R-:W-:Y:S01]  /*25e0*/  STSM.16.M88.4 [R4+0x6000], R72 ;  /* 0x0060004804007844 */ /* 0x000fe20000000200 */
[----:B------:R-:W-:Y:S02]  /*25f0*/  F2FP.F16.F32.PACK_AB R145, R147, R146 ;  /* 0x000000929391723e */ /* 0x000fe400000000ff */
[----:B------:R-:W-:Y:S01]  /*2600*/  F2FP.F16.F32.PACK_AB R48, R49, R48 ;  /* 0x000000303130723e */ /* 0x000fe200000000ff */
[----:B------:R-:W-:Y:S01]  /*2610*/  STSM.16.M88.4 [R2], R112 ;  /* 0x0000007002007844 */ /* 0x000fe20000000200 */
[----:B------:R-:W-:Y:S02]  /*2620*/  F2FP.F16.F32.PACK_AB R146, R149, R148 ;  /* 0x000000949592723e */ /* 0x000fe400000000ff */
[----:B------:R-:W-:Y:S02]  /*2630*/  F2FP.F16.F32.PACK_AB R147, R151, R150 ;  /* 0x000000969793723e */ /* 0x000fe400000000ff */
[----:B------:R-:W-:-:S02]  /*2640*/  F2FP.F16.F32.PACK_AB R49, R51, R50 ;  /* 0x000000323331723e */ /* 0x000fc400000000ff */
[----:B------:R-:W-:Y:S01]  /*2650*/  F2FP.F16.F32.PACK_AB R80, R81, R80 ;  /* 0x000000505150723e */ /* 0x000fe200000000ff */
[----:B------:R-:W-:Y:S01]  /*2660*/  STSM.16.M88.4 [R2+0x4000], R144 ;  /* 0x0040009002007844 */ /* 0x000fe20000000200 */
[----:B------:R-:W-:Y:S02]  /*2670*/  F2FP.F16.F32.PACK_AB R50, R53, R52 ;  /* 0x000000343532723e */ /* 0x000fe400000000ff */
[----:B------:R-:W-:Y:S02]  /*2680*/  F2FP.F16.F32.PACK_AB R51, R55, R54 ;  /* 0x000000363733723e */ /* 0x000fe400000000ff */
[----:B------:R-:W-:Y:S02]  /*2690*/  F2FP.F16.F32.PACK_AB R81, R83, R82 ;  /* 0x000000525351723e */ /* 0x000fe400000000ff */
[----:B------:R-:W-:Y:S01]  /*26a0*/  F2FP.F16.F32.PACK_AB R82, R85, R84 ;  /* 0x000000545552723e */ /* 0x000fe200000000ff */
[----:B------:R-:W-:Y:S01]  /*26b0*/  STSM.16.M88.4 [R2+0x2000], R48 ;  /* 0x0020003002007844 */ /* 0x000fe20000000200 */
[----:B------:R-:W-:-:S05]  /*26c0*/  F2FP.F16.F32.PACK_AB R83, R87, R86 ;  /* 0x000000565753723e */ /* 0x000fca00000000ff */
[----:B------:R-:W-:Y:S01]  /*26d0*/  STSM.16.M88.4 [R2+0x6000], R80 ;  /* 0x0060005002007844 */ /* 0x000fe20000000200 */
[----:B------:R1:W-:Y:S06]  /*26e0*/  MEMBAR.ALL.CTA ;  /* 0x0000000000007992 */ /* 0x0003ec0000008000 */
[----:B-1----:R-:W1:Y:S02]  /*26f0*/  FENCE.VIEW.ASYNC.S ;  /* 0x00000000000073c6 */ /* 0x002e640000000000 */
[----:B-1----:R-:W-:Y:S06]  /*2700*/  BAR.SYNC.DEFER_BLOCKING 0x0 ;  /* 0x0000000000007b1d */ /* 0x002fec0000010000 */
[----:B------:R1:W-:Y:S01]  /*2710*/  @UP1 UTMASTG.2D [UR12], [UR4] ;  /* 0x0000000c040013b5 */ /* 0x0003e20008008000 */
[----:B------:R0:W-:Y:S01]  /*2720*/  UTMACMDFLUSH ;  /* 0x00000000000079b7 */ /* 0x0001e20000000000 */
[----:B------:R-:W-:-:S04]  /*2730*/  DEPBAR.LE SB0, 0x0 ;  /* 0x000080000000791a */ /* 0x000fc80000000000 */
[----:B------:R-:W-:Y:S06]  /*2740*/  BAR.SYNC.DEFER_BLOCKING 0x0 ;  /* 0x0000000000007b1d */ /* 0x000fec0000010000 */
[----:B-1----:R-:W-:Y:S05]  /*2750*/  EXIT ;  /* 0x000000000000794d */ /* 0x002fea0003800000 */
.L_x_48:
[----:B------:R-:W1:Y:S02]  /*2760*/  SYNCS.PHASECHK.TRANS64.TRYWAIT P0, [UR8+0x8000], R2 ;  /* 0x00800002ff0075a7 */ /* 0x000e640008000148 */
[----:B-1----:R-:W-:Y:S05]  /*2770*/  @!P0 BRA `(.L_x_48) ;  /* 0xfffffffc00f88947 */ /* 0x002fea000383ffff */
[----:B------:R-:W-:Y:S05]  /*2780*/  BRA `(.L_x_50) ;  /* 0xfffffff400c47947 */ /* 0x000fea000383ffff */
.L_x_51:
[----:B------:R-:W-:-:S00]  /*2790*/  BRA `(.L_x_51) ;  /* 0xfffffffc00fc7947 */ /* 0x000fc0000383ffff */
[----:B------:R-:W-:-:S00]  /*27a0*/  NOP ;  /* 0x0000000000007918 */ /* 0x000fc00000000000 */
        /* <DEDUP_REMOVED lines=13> */
.L_x_52:


//--------------------- .nv.shared.gluon_wgmma    --------------------------
	.section	.nv.shared.gluon_wgmma,"aw",@nobits
	.sectionflags	@""
	.align	16
	.zero		1024


//--------------------- .nv.shared.reserved.0     --------------------------
	.section	.nv.shared.reserved.0,"aw",@nobits
	.weak		__nv_reservedSMEM_offset_0_alias
	.size		__nv_reservedSMEM_offset_0_alias, 0, 0
	.other		__nv_reservedSMEM_offset_0_alias,@"STO_CUDA_RESERVED_SHARED STV_DEFAULT"
__nv_reservedSMEM_offset_0_alias:
	.zero		0


//--------------------- .nv.constant0.gluon_wgmma --------------------------
	.section	.nv.constant0.gluon_wgmma,"a",@progbits
	.sectionflags	@""
	.align	4
.nv.constant0.gluon_wgmma:
	.zero		608


//--------------------- SYMBOLS --------------------------

	.type		.nv.reservedSmem.offset0,@object
	.size		.nv.reservedSmem.offset0,0x4
